//
// Generated by NVIDIA NVVM Compiler
//
// Compiler Build ID: CL-36424714
// Cuda compilation tools, release 13.0, V13.0.88
// Based on NVVM 20.0.0
//

.version 9.0
.target sm_100
.address_size 64

	// .globl	_Z4initjP17curandStateXORWOW
.func  (.param .align 16 .b8 func_retval0[16]) __internal_trig_reduction_slowpathd
(
	.param .b64 __internal_trig_reduction_slowpathd_param_0
)
;
.func  (.param .b64 func_retval0) __internal_accurate_pow
(
	.param .b64 __internal_accurate_pow_param_0
)
;
.global .align 4 .b8 precalc_xorwow_matrix[102400];
.global .align 4 .b8 precalc_xorwow_offset_matrix[102400];
.global .align 4 .b8 mrg32k3aM1[2304];
.global .align 4 .b8 mrg32k3aM2[2304];
.global .align 4 .b8 mrg32k3aM1SubSeq[2016];
.global .align 4 .b8 mrg32k3aM2SubSeq[2016];
.global .align 4 .b8 mrg32k3aM1Seq[2304];
.global .align 4 .b8 mrg32k3aM2Seq[2304];
.const .align 8 .b8 __cr_lgamma_table[72];
.global .align 8 .b8 __cudart_i2opi_d[144] = {8, 93, 141, 31, 177, 95, 251, 107, 234, 146, 82, 138, 247, 57, 7, 61, 123, 241, 229, 235, 199, 186, 39, 117, 45, 234, 95, 158, 102, 63, 70, 79, 183, 9, 203, 39, 207, 126, 54, 109, 31, 109, 10, 90, 139, 17, 47, 239, 15, 152, 5, 222, 255, 151, 248, 31, 59, 40, 249, 189, 139, 95, 132, 156, 244, 57, 83, 131, 57, 214, 145, 57, 65, 126, 95, 180, 38, 112, 156, 233, 132, 68, 187, 46, 245, 53, 130, 232, 62, 167, 41, 177, 28, 235, 29, 254, 28, 146, 209, 9, 234, 46, 73, 6, 224, 210, 77, 66, 58, 110, 36, 183, 97, 197, 187, 222, 171, 99, 81, 254, 65, 144, 67, 60, 153, 149, 98, 219, 192, 221, 52, 245, 209, 87, 39, 252, 41, 21, 68, 78, 110, 131, 249, 162};
.global .align 16 .b8 __cudart_sin_cos_coeffs[128] = {70, 210, 176, 44, 241, 229, 90, 190, 146, 227, 172, 105, 227, 29, 199, 62, 161, 98, 219, 25, 160, 1, 42, 191, 24, 8, 17, 17, 17, 17, 129, 63, 84, 85, 85, 85, 85, 85, 197, 191, 0, 0, 0, 0, 0, 0, 0, 0, 0, 0, 0, 0, 0, 0, 0, 0, 100, 129, 253, 32, 131, 255, 168, 189, 40, 133, 239, 193, 167, 238, 33, 62, 217, 230, 6, 142, 79, 126, 146, 190, 233, 188, 221, 25, 160, 1, 250, 62, 71, 93, 193, 22, 108, 193, 86, 191, 81, 85, 85, 85, 85, 85, 165, 63, 0, 0, 0, 0, 0, 0, 224, 191, 0, 0, 0, 0, 0, 0, 240, 63};

.visible .entry _Z4initjP17curandStateXORWOW(
	.param .u32 _Z4initjP17curandStateXORWOW_param_0,
	.param .u64 .ptr .align 1 _Z4initjP17curandStateXORWOW_param_1
)
{
	.reg .pred 	%p<24>;
	.reg .b32 	%r<406>;
	.reg .b64 	%rd<18>;

	ld.param.u32 	%r182, [_Z4initjP17curandStateXORWOW_param_0];
	ld.param.u64 	%rd8, [_Z4initjP17curandStateXORWOW_param_1];
	cvta.to.global.u64 	%rd9, %rd8;
	mov.u32 	%r183, %ctaid.x;
	cvt.u64.u32 	%rd17, %r183;
	mul.wide.u32 	%rd10, %r183, 48;
	add.s64 	%rd2, %rd9, %rd10;
	xor.b32  	%r184, %r182, -1429050551;
	mul.lo.s32 	%r185, %r184, 1099087573;
	add.s32 	%r186, %r185, -638133224;
	add.s32 	%r187, %r185, 123456789;
	st.global.v2.u32 	[%rd2], {%r186, %r187};
	xor.b32  	%r188, %r185, 362436069;
	mov.b32 	%r189, -123459836;
	st.global.v2.u32 	[%rd2+8], {%r188, %r189};
	add.s32 	%r190, %r185, 5783321;
	mov.b32 	%r191, -589760388;
	st.global.v2.u32 	[%rd2+16], {%r191, %r190};
	setp.eq.s32 	%p1, %r183, 0;
	@%p1 bra 	$L__BB0_42;
	mov.b32 	%r312, 0;
	mov.u64 	%rd12, precalc_xorwow_matrix;
$L__BB0_2:
	and.b64  	%rd4, %rd17, 3;
	setp.eq.s64 	%p2, %rd4, 0;
	@%p2 bra 	$L__BB0_41;
	mul.wide.u32 	%rd11, %r312, 3200;
	add.s64 	%rd5, %rd12, %rd11;
	cvt.u32.u64 	%r2, %rd4;
	mov.b32 	%r313, 0;
$L__BB0_4:
	mov.b32 	%r326, 0;
	mov.u32 	%r327, %r326;
	mov.u32 	%r328, %r326;
	mov.u32 	%r329, %r326;
	mov.u32 	%r330, %r326;
	mov.u32 	%r319, %r326;
$L__BB0_5:
	mul.wide.u32 	%rd13, %r319, 4;
	add.s64 	%rd14, %rd2, %rd13;
	ld.global.u32 	%r10, [%rd14+4];
	shl.b32 	%r11, %r319, 5;
	mov.b32 	%r325, 0;
$L__BB0_6:
	.pragma "nounroll";
	shr.u32 	%r196, %r10, %r325;
	and.b32  	%r197, %r196, 1;
	setp.eq.b32 	%p3, %r197, 1;
	not.pred 	%p4, %p3;
	add.s32 	%r198, %r11, %r325;
	mul.lo.s32 	%r199, %r198, 5;
	mul.wide.u32 	%rd15, %r199, 4;
	add.s64 	%rd6, %rd5, %rd15;
	@%p4 bra 	$L__BB0_8;
	ld.global.u32 	%r200, [%rd6];
	xor.b32  	%r330, %r330, %r200;
	ld.global.u32 	%r201, [%rd6+4];
	xor.b32  	%r329, %r329, %r201;
	ld.global.u32 	%r202, [%rd6+8];
	xor.b32  	%r328, %r328, %r202;
	ld.global.u32 	%r203, [%rd6+12];
	xor.b32  	%r327, %r327, %r203;
	ld.global.u32 	%r204, [%rd6+16];
	xor.b32  	%r326, %r326, %r204;
$L__BB0_8:
	and.b32  	%r206, %r196, 2;
	setp.eq.s32 	%p5, %r206, 0;
	@%p5 bra 	$L__BB0_10;
	ld.global.u32 	%r207, [%rd6+20];
	xor.b32  	%r330, %r330, %r207;
	ld.global.u32 	%r208, [%rd6+24];
	xor.b32  	%r329, %r329, %r208;
	ld.global.u32 	%r209, [%rd6+28];
	xor.b32  	%r328, %r328, %r209;
	ld.global.u32 	%r210, [%rd6+32];
	xor.b32  	%r327, %r327, %r210;
	ld.global.u32 	%r211, [%rd6+36];
	xor.b32  	%r326, %r326, %r211;
$L__BB0_10:
	and.b32  	%r213, %r196, 4;
	setp.eq.s32 	%p6, %r213, 0;
	@%p6 bra 	$L__BB0_12;
	ld.global.u32 	%r214, [%rd6+40];
	xor.b32  	%r330, %r330, %r214;
	ld.global.u32 	%r215, [%rd6+44];
	xor.b32  	%r329, %r329, %r215;
	ld.global.u32 	%r216, [%rd6+48];
	xor.b32  	%r328, %r328, %r216;
	ld.global.u32 	%r217, [%rd6+52];
	xor.b32  	%r327, %r327, %r217;
	ld.global.u32 	%r218, [%rd6+56];
	xor.b32  	%r326, %r326, %r218;
$L__BB0_12:
	and.b32  	%r220, %r196, 8;
	setp.eq.s32 	%p7, %r220, 0;
	@%p7 bra 	$L__BB0_14;
	ld.global.u32 	%r221, [%rd6+60];
	xor.b32  	%r330, %r330, %r221;
	ld.global.u32 	%r222, [%rd6+64];
	xor.b32  	%r329, %r329, %r222;
	ld.global.u32 	%r223, [%rd6+68];
	xor.b32  	%r328, %r328, %r223;
	ld.global.u32 	%r224, [%rd6+72];
	xor.b32  	%r327, %r327, %r224;
	ld.global.u32 	%r225, [%rd6+76];
	xor.b32  	%r326, %r326, %r225;
$L__BB0_14:
	and.b32  	%r227, %r196, 16;
	setp.eq.s32 	%p8, %r227, 0;
	@%p8 bra 	$L__BB0_16;
	ld.global.u32 	%r228, [%rd6+80];
	xor.b32  	%r330, %r330, %r228;
	ld.global.u32 	%r229, [%rd6+84];
	xor.b32  	%r329, %r329, %r229;
	ld.global.u32 	%r230, [%rd6+88];
	xor.b32  	%r328, %r328, %r230;
	ld.global.u32 	%r231, [%rd6+92];
	xor.b32  	%r327, %r327, %r231;
	ld.global.u32 	%r232, [%rd6+96];
	xor.b32  	%r326, %r326, %r232;
$L__BB0_16:
	and.b32  	%r234, %r196, 32;
	setp.eq.s32 	%p9, %r234, 0;
	@%p9 bra 	$L__BB0_18;
	ld.global.u32 	%r235, [%rd6+100];
	xor.b32  	%r330, %r330, %r235;
	ld.global.u32 	%r236, [%rd6+104];
	xor.b32  	%r329, %r329, %r236;
	ld.global.u32 	%r237, [%rd6+108];
	xor.b32  	%r328, %r328, %r237;
	ld.global.u32 	%r238, [%rd6+112];
	xor.b32  	%r327, %r327, %r238;
	ld.global.u32 	%r239, [%rd6+116];
	xor.b32  	%r326, %r326, %r239;
$L__BB0_18:
	and.b32  	%r241, %r196, 64;
	setp.eq.s32 	%p10, %r241, 0;
	@%p10 bra 	$L__BB0_20;
	ld.global.u32 	%r242, [%rd6+120];
	xor.b32  	%r330, %r330, %r242;
	ld.global.u32 	%r243, [%rd6+124];
	xor.b32  	%r329, %r329, %r243;
	ld.global.u32 	%r244, [%rd6+128];
	xor.b32  	%r328, %r328, %r244;
	ld.global.u32 	%r245, [%rd6+132];
	xor.b32  	%r327, %r327, %r245;
	ld.global.u32 	%r246, [%rd6+136];
	xor.b32  	%r326, %r326, %r246;
$L__BB0_20:
	and.b32  	%r248, %r196, 128;
	setp.eq.s32 	%p11, %r248, 0;
	@%p11 bra 	$L__BB0_22;
	ld.global.u32 	%r249, [%rd6+140];
	xor.b32  	%r330, %r330, %r249;
	ld.global.u32 	%r250, [%rd6+144];
	xor.b32  	%r329, %r329, %r250;
	ld.global.u32 	%r251, [%rd6+148];
	xor.b32  	%r328, %r328, %r251;
	ld.global.u32 	%r252, [%rd6+152];
	xor.b32  	%r327, %r327, %r252;
	ld.global.u32 	%r253, [%rd6+156];
	xor.b32  	%r326, %r326, %r253;
$L__BB0_22:
	and.b32  	%r255, %r196, 256;
	setp.eq.s32 	%p12, %r255, 0;
	@%p12 bra 	$L__BB0_24;
	ld.global.u32 	%r256, [%rd6+160];
	xor.b32  	%r330, %r330, %r256;
	ld.global.u32 	%r257, [%rd6+164];
	xor.b32  	%r329, %r329, %r257;
	ld.global.u32 	%r258, [%rd6+168];
	xor.b32  	%r328, %r328, %r258;
	ld.global.u32 	%r259, [%rd6+172];
	xor.b32  	%r327, %r327, %r259;
	ld.global.u32 	%r260, [%rd6+176];
	xor.b32  	%r326, %r326, %r260;
$L__BB0_24:
	and.b32  	%r262, %r196, 512;
	setp.eq.s32 	%p13, %r262, 0;
	@%p13 bra 	$L__BB0_26;
	ld.global.u32 	%r263, [%rd6+180];
	xor.b32  	%r330, %r330, %r263;
	ld.global.u32 	%r264, [%rd6+184];
	xor.b32  	%r329, %r329, %r264;
	ld.global.u32 	%r265, [%rd6+188];
	xor.b32  	%r328, %r328, %r265;
	ld.global.u32 	%r266, [%rd6+192];
	xor.b32  	%r327, %r327, %r266;
	ld.global.u32 	%r267, [%rd6+196];
	xor.b32  	%r326, %r326, %r267;
$L__BB0_26:
	and.b32  	%r269, %r196, 1024;
	setp.eq.s32 	%p14, %r269, 0;
	@%p14 bra 	$L__BB0_28;
	ld.global.u32 	%r270, [%rd6+200];
	xor.b32  	%r330, %r330, %r270;
	ld.global.u32 	%r271, [%rd6+204];
	xor.b32  	%r329, %r329, %r271;
	ld.global.u32 	%r272, [%rd6+208];
	xor.b32  	%r328, %r328, %r272;
	ld.global.u32 	%r273, [%rd6+212];
	xor.b32  	%r327, %r327, %r273;
	ld.global.u32 	%r274, [%rd6+216];
	xor.b32  	%r326, %r326, %r274;
$L__BB0_28:
	and.b32  	%r276, %r196, 2048;
	setp.eq.s32 	%p15, %r276, 0;
	@%p15 bra 	$L__BB0_30;
	ld.global.u32 	%r277, [%rd6+220];
	xor.b32  	%r330, %r330, %r277;
	ld.global.u32 	%r278, [%rd6+224];
	xor.b32  	%r329, %r329, %r278;
	ld.global.u32 	%r279, [%rd6+228];
	xor.b32  	%r328, %r328, %r279;
	ld.global.u32 	%r280, [%rd6+232];
	xor.b32  	%r327, %r327, %r280;
	ld.global.u32 	%r281, [%rd6+236];
	xor.b32  	%r326, %r326, %r281;
$L__BB0_30:
	and.b32  	%r283, %r196, 4096;
	setp.eq.s32 	%p16, %r283, 0;
	@%p16 bra 	$L__BB0_32;
	ld.global.u32 	%r284, [%rd6+240];
	xor.b32  	%r330, %r330, %r284;
	ld.global.u32 	%r285, [%rd6+244];
	xor.b32  	%r329, %r329, %r285;
	ld.global.u32 	%r286, [%rd6+248];
	xor.b32  	%r328, %r328, %r286;
	ld.global.u32 	%r287, [%rd6+252];
	xor.b32  	%r327, %r327, %r287;
	ld.global.u32 	%r288, [%rd6+256];
	xor.b32  	%r326, %r326, %r288;
$L__BB0_32:
	and.b32  	%r290, %r196, 8192;
	setp.eq.s32 	%p17, %r290, 0;
	@%p17 bra 	$L__BB0_34;
	ld.global.u32 	%r291, [%rd6+260];
	xor.b32  	%r330, %r330, %r291;
	ld.global.u32 	%r292, [%rd6+264];
	xor.b32  	%r329, %r329, %r292;
	ld.global.u32 	%r293, [%rd6+268];
	xor.b32  	%r328, %r328, %r293;
	ld.global.u32 	%r294, [%rd6+272];
	xor.b32  	%r327, %r327, %r294;
	ld.global.u32 	%r295, [%rd6+276];
	xor.b32  	%r326, %r326, %r295;
$L__BB0_34:
	and.b32  	%r297, %r196, 16384;
	setp.eq.s32 	%p18, %r297, 0;
	@%p18 bra 	$L__BB0_36;
	ld.global.u32 	%r298, [%rd6+280];
	xor.b32  	%r330, %r330, %r298;
	ld.global.u32 	%r299, [%rd6+284];
	xor.b32  	%r329, %r329, %r299;
	ld.global.u32 	%r300, [%rd6+288];
	xor.b32  	%r328, %r328, %r300;
	ld.global.u32 	%r301, [%rd6+292];
	xor.b32  	%r327, %r327, %r301;
	ld.global.u32 	%r302, [%rd6+296];
	xor.b32  	%r326, %r326, %r302;
$L__BB0_36:
	and.b32  	%r304, %r196, 32768;
	setp.eq.s32 	%p19, %r304, 0;
	@%p19 bra 	$L__BB0_38;
	ld.global.u32 	%r305, [%rd6+300];
	xor.b32  	%r330, %r330, %r305;
	ld.global.u32 	%r306, [%rd6+304];
	xor.b32  	%r329, %r329, %r306;
	ld.global.u32 	%r307, [%rd6+308];
	xor.b32  	%r328, %r328, %r307;
	ld.global.u32 	%r308, [%rd6+312];
	xor.b32  	%r327, %r327, %r308;
	ld.global.u32 	%r309, [%rd6+316];
	xor.b32  	%r326, %r326, %r309;
$L__BB0_38:
	add.s32 	%r325, %r325, 16;
	setp.ne.s32 	%p20, %r325, 32;
	@%p20 bra 	$L__BB0_6;
	mad.lo.s32 	%r310, %r319, -31, %r11;
	add.s32 	%r319, %r310, 1;
	setp.ne.s32 	%p21, %r319, 5;
	@%p21 bra 	$L__BB0_5;
	st.global.u32 	[%rd2+4], %r330;
	st.global.u32 	[%rd2+8], %r329;
	st.global.u32 	[%rd2+12], %r328;
	st.global.u32 	[%rd2+16], %r327;
	st.global.u32 	[%rd2+20], %r326;
	add.s32 	%r313, %r313, 1;
	setp.lt.u32 	%p22, %r313, %r2;
	@%p22 bra 	$L__BB0_4;
$L__BB0_41:
	shr.u64 	%rd7, %rd17, 2;
	add.s32 	%r312, %r312, 1;
	setp.gt.u64 	%p23, %rd17, 3;
	mov.u64 	%rd17, %rd7;
	@%p23 bra 	$L__BB0_2;
$L__BB0_42:
	mov.b32 	%r311, 0;
	st.global.v2.u32 	[%rd2+24], {%r311, %r311};
	st.global.u32 	[%rd2+32], %r311;
	mov.b64 	%rd16, 0;
	st.global.u64 	[%rd2+40], %rd16;
	ret;

}
	// .globl	_Z23monte_carlo_integrationP17curandStateXORWOWPd
.visible .entry _Z23monte_carlo_integrationP17curandStateXORWOWPd(
	.param .u64 .ptr .align 1 _Z23monte_carlo_integrationP17curandStateXORWOWPd_param_0,
	.param .u64 .ptr .align 1 _Z23monte_carlo_integrationP17curandStateXORWOWPd_param_1
)
{
	.reg .pred 	%p<57>;
	.reg .b32 	%r<272>;
	.reg .b32 	%f<17>;
	.reg .b64 	%rd<44>;
	.reg .b64 	%fd<514>;

	ld.param.u64 	%rd4, [_Z23monte_carlo_integrationP17curandStateXORWOWPd_param_0];
	cvta.to.global.u64 	%rd5, %rd4;
	mov.u32 	%r1, %ctaid.x;
	mul.wide.u32 	%rd6, %r1, 48;
	add.s64 	%rd1, %rd5, %rd6;
	ld.global.v2.u32 	{%r2, %r81}, [%rd1];
	shr.u32 	%r82, %r81, 2;
	xor.b32  	%r83, %r82, %r81;
	ld.global.v2.u32 	{%r84, %r3}, [%rd1+8];
	ld.global.v2.u32 	{%r4, %r5}, [%rd1+16];
	shl.b32 	%r85, %r5, 4;
	shl.b32 	%r86, %r83, 1;
	xor.b32  	%r87, %r86, %r85;
	xor.b32  	%r88, %r87, %r83;
	xor.b32  	%r6, %r88, %r5;
	add.s32 	%r89, %r2, %r6;
	add.s32 	%r90, %r89, 362437;
	cvt.rn.f32.u32 	%f6, %r90;
	fma.rn.f32 	%f7, %f6, 0f2F800000, 0f2F000000;
	cvt.f64.f32 	%fd490, %f7;
	shr.u32 	%r91, %r84, 2;
	xor.b32  	%r92, %r91, %r84;
	shl.b32 	%r93, %r6, 4;
	shl.b32 	%r94, %r92, 1;
	xor.b32  	%r95, %r94, %r93;
	xor.b32  	%r96, %r95, %r92;
	xor.b32  	%r7, %r96, %r6;
	add.s32 	%r97, %r2, %r7;
	add.s32 	%r98, %r97, 724874;
	cvt.rn.f32.u32 	%f8, %r98;
	fma.rn.f32 	%f1, %f8, 0f2F800000, 0f2F000000;
	{
	.reg .b32 %temp; 
	mov.b64 	{%temp, %r247}, %fd490;
	}
	{
	.reg .b32 %temp; 
	mov.b64 	{%r248, %temp}, %fd490;
	}
	setp.gt.s32 	%p1, %r247, 1048575;
	mov.b32 	%r249, -1023;
	@%p1 bra 	$L__BB1_2;
	mul.f64 	%fd490, %fd490, 0d4350000000000000;
	{
	.reg .b32 %temp; 
	mov.b64 	{%temp, %r247}, %fd490;
	}
	{
	.reg .b32 %temp; 
	mov.b64 	{%r248, %temp}, %fd490;
	}
	mov.b32 	%r249, -1077;
$L__BB1_2:
	add.s32 	%r100, %r247, -1;
	setp.gt.u32 	%p2, %r100, 2146435070;
	@%p2 bra 	$L__BB1_6;
	shr.u32 	%r103, %r247, 20;
	add.s32 	%r250, %r249, %r103;
	and.b32  	%r104, %r247, 1048575;
	or.b32  	%r105, %r104, 1072693248;
	mov.b64 	%fd491, {%r248, %r105};
	setp.lt.u32 	%p4, %r105, 1073127583;
	@%p4 bra 	$L__BB1_5;
	{
	.reg .b32 %temp; 
	mov.b64 	{%r106, %temp}, %fd491;
	}
	{
	.reg .b32 %temp; 
	mov.b64 	{%temp, %r107}, %fd491;
	}
	add.s32 	%r108, %r107, -1048576;
	mov.b64 	%fd491, {%r106, %r108};
	add.s32 	%r250, %r250, 1;
$L__BB1_5:
	add.f64 	%fd94, %fd491, 0dBFF0000000000000;
	add.f64 	%fd95, %fd491, 0d3FF0000000000000;
	rcp.approx.ftz.f64 	%fd96, %fd95;
	neg.f64 	%fd97, %fd95;
	fma.rn.f64 	%fd98, %fd97, %fd96, 0d3FF0000000000000;
	fma.rn.f64 	%fd99, %fd98, %fd98, %fd98;
	fma.rn.f64 	%fd100, %fd99, %fd96, %fd96;
	mul.f64 	%fd101, %fd94, %fd100;
	fma.rn.f64 	%fd102, %fd94, %fd100, %fd101;
	mul.f64 	%fd103, %fd102, %fd102;
	fma.rn.f64 	%fd104, %fd103, 0d3EB1380B3AE80F1E, 0d3ED0EE258B7A8B04;
	fma.rn.f64 	%fd105, %fd104, %fd103, 0d3EF3B2669F02676F;
	fma.rn.f64 	%fd106, %fd105, %fd103, 0d3F1745CBA9AB0956;
	fma.rn.f64 	%fd107, %fd106, %fd103, 0d3F3C71C72D1B5154;
	fma.rn.f64 	%fd108, %fd107, %fd103, 0d3F624924923BE72D;
	fma.rn.f64 	%fd109, %fd108, %fd103, 0d3F8999999999A3C4;
	fma.rn.f64 	%fd110, %fd109, %fd103, 0d3FB5555555555554;
	sub.f64 	%fd111, %fd94, %fd102;
	add.f64 	%fd112, %fd111, %fd111;
	neg.f64 	%fd113, %fd102;
	fma.rn.f64 	%fd114, %fd113, %fd94, %fd112;
	mul.f64 	%fd115, %fd100, %fd114;
	mul.f64 	%fd116, %fd103, %fd110;
	fma.rn.f64 	%fd117, %fd116, %fd102, %fd115;
	xor.b32  	%r109, %r250, -2147483648;
	mov.b32 	%r110, 1127219200;
	mov.b64 	%fd118, {%r109, %r110};
	mov.b32 	%r111, -2147483648;
	mov.b64 	%fd119, {%r111, %r110};
	sub.f64 	%fd120, %fd118, %fd119;
	fma.rn.f64 	%fd121, %fd120, 0d3FE62E42FEFA39EF, %fd102;
	fma.rn.f64 	%fd122, %fd120, 0dBFE62E42FEFA39EF, %fd121;
	sub.f64 	%fd123, %fd122, %fd102;
	sub.f64 	%fd124, %fd117, %fd123;
	fma.rn.f64 	%fd125, %fd120, 0d3C7ABC9E3B39803F, %fd124;
	add.f64 	%fd492, %fd121, %fd125;
	bra.uni 	$L__BB1_7;
$L__BB1_6:
	fma.rn.f64 	%fd93, %fd490, 0d7FF0000000000000, 0d7FF0000000000000;
	{
	.reg .b32 %temp; 
	mov.b64 	{%temp, %r101}, %fd490;
	}
	and.b32  	%r102, %r101, 2147483647;
	setp.eq.s32 	%p3, %r102, 0;
	selp.f64 	%fd492, 0dFFF0000000000000, %fd93, %p3;
$L__BB1_7:
	mul.f64 	%fd126, %fd492, 0dC000000000000000;
	sqrt.rn.f64 	%fd10, %fd126;
	cvt.f64.f32 	%fd127, %f1;
	mul.f64 	%fd11, %fd127, 0d401921FB54442D18;
	setp.neu.f64 	%p5, %fd11, 0d7FF0000000000000;
	@%p5 bra 	$L__BB1_9;
	mov.f64 	%fd133, 0d0000000000000000;
	mov.f64 	%fd134, 0d7FF0000000000000;
	mul.rn.f64 	%fd494, %fd134, %fd133;
	mov.b32 	%r252, 1;
	bra.uni 	$L__BB1_12;
$L__BB1_9:
	mul.f64 	%fd128, %fd11, 0d3FE45F306DC9C883;
	cvt.rni.s32.f64 	%r251, %fd128;
	cvt.rn.f64.s32 	%fd129, %r251;
	fma.rn.f64 	%fd130, %fd129, 0dBFF921FB54442D18, %fd11;
	fma.rn.f64 	%fd131, %fd129, 0dBC91A62633145C00, %fd130;
	fma.rn.f64 	%fd494, %fd129, 0dB97B839A252049C0, %fd131;
	setp.ltu.f64 	%p6, %fd11, 0d41E0000000000000;
	@%p6 bra 	$L__BB1_11;
	{ // callseq 0, 0
	.param .b64 param0;
	st.param.f64 	[param0], %fd11;
	.param .align 16 .b8 retval0[16];
	call.uni (retval0), 
	__internal_trig_reduction_slowpathd, 
	(
	param0
	);
	ld.param.f64 	%fd494, [retval0];
	ld.param.b32 	%r251, [retval0+8];
	} // callseq 0
$L__BB1_11:
	add.s32 	%r252, %r251, 1;
$L__BB1_12:
	setp.neu.f64 	%p7, %fd11, 0d7FF0000000000000;
	shl.b32 	%r114, %r252, 6;
	cvt.u64.u32 	%rd7, %r114;
	and.b64  	%rd8, %rd7, 64;
	mov.u64 	%rd9, __cudart_sin_cos_coeffs;
	add.s64 	%rd10, %rd9, %rd8;
	mul.rn.f64 	%fd135, %fd494, %fd494;
	and.b32  	%r115, %r252, 1;
	setp.eq.b32 	%p8, %r115, 1;
	selp.f64 	%fd136, 0dBDA8FF8320FD8164, 0d3DE5DB65F9785EBA, %p8;
	ld.global.nc.v2.f64 	{%fd137, %fd138}, [%rd10];
	fma.rn.f64 	%fd139, %fd136, %fd135, %fd137;
	fma.rn.f64 	%fd140, %fd139, %fd135, %fd138;
	ld.global.nc.v2.f64 	{%fd141, %fd142}, [%rd10+16];
	fma.rn.f64 	%fd143, %fd140, %fd135, %fd141;
	fma.rn.f64 	%fd144, %fd143, %fd135, %fd142;
	ld.global.nc.v2.f64 	{%fd145, %fd146}, [%rd10+32];
	fma.rn.f64 	%fd147, %fd144, %fd135, %fd145;
	fma.rn.f64 	%fd148, %fd147, %fd135, %fd146;
	fma.rn.f64 	%fd149, %fd148, %fd494, %fd494;
	fma.rn.f64 	%fd150, %fd148, %fd135, 0d3FF0000000000000;
	selp.f64 	%fd151, %fd150, %fd149, %p8;
	and.b32  	%r116, %r252, 2;
	setp.eq.s32 	%p9, %r116, 0;
	mov.f64 	%fd152, 0d0000000000000000;
	sub.f64 	%fd153, %fd152, %fd151;
	selp.f64 	%fd154, %fd151, %fd153, %p9;
	mul.f64 	%fd17, %fd10, %fd154;
	@%p7 bra 	$L__BB1_14;
	mov.f64 	%fd160, 0d0000000000000000;
	mov.f64 	%fd161, 0d7FF0000000000000;
	mul.rn.f64 	%fd495, %fd161, %fd160;
	mov.b32 	%r253, 0;
	bra.uni 	$L__BB1_16;
$L__BB1_14:
	mul.f64 	%fd155, %fd11, 0d3FE45F306DC9C883;
	cvt.rni.s32.f64 	%r253, %fd155;
	cvt.rn.f64.s32 	%fd156, %r253;
	fma.rn.f64 	%fd157, %fd156, 0dBFF921FB54442D18, %fd11;
	fma.rn.f64 	%fd158, %fd156, 0dBC91A62633145C00, %fd157;
	fma.rn.f64 	%fd495, %fd156, 0dB97B839A252049C0, %fd158;
	setp.ltu.f64 	%p10, %fd11, 0d41E0000000000000;
	@%p10 bra 	$L__BB1_16;
	{ // callseq 1, 0
	.param .b64 param0;
	st.param.f64 	[param0], %fd11;
	.param .align 16 .b8 retval0[16];
	call.uni (retval0), 
	__internal_trig_reduction_slowpathd, 
	(
	param0
	);
	ld.param.f64 	%fd495, [retval0];
	ld.param.b32 	%r253, [retval0+8];
	} // callseq 1
$L__BB1_16:
	shl.b32 	%r120, %r253, 6;
	cvt.u64.u32 	%rd11, %r120;
	and.b64  	%rd12, %rd11, 64;
	add.s64 	%rd14, %rd9, %rd12;
	mul.rn.f64 	%fd162, %fd495, %fd495;
	and.b32  	%r121, %r253, 1;
	setp.eq.b32 	%p11, %r121, 1;
	selp.f64 	%fd163, 0dBDA8FF8320FD8164, 0d3DE5DB65F9785EBA, %p11;
	ld.global.nc.v2.f64 	{%fd164, %fd165}, [%rd14];
	fma.rn.f64 	%fd166, %fd163, %fd162, %fd164;
	fma.rn.f64 	%fd167, %fd166, %fd162, %fd165;
	ld.global.nc.v2.f64 	{%fd168, %fd169}, [%rd14+16];
	fma.rn.f64 	%fd170, %fd167, %fd162, %fd168;
	fma.rn.f64 	%fd171, %fd170, %fd162, %fd169;
	ld.global.nc.v2.f64 	{%fd172, %fd173}, [%rd14+32];
	fma.rn.f64 	%fd174, %fd171, %fd162, %fd172;
	fma.rn.f64 	%fd175, %fd174, %fd162, %fd173;
	fma.rn.f64 	%fd176, %fd175, %fd495, %fd495;
	fma.rn.f64 	%fd177, %fd175, %fd162, 0d3FF0000000000000;
	selp.f64 	%fd178, %fd177, %fd176, %p11;
	and.b32  	%r122, %r253, 2;
	setp.eq.s32 	%p12, %r122, 0;
	mov.f64 	%fd179, 0d0000000000000000;
	sub.f64 	%fd180, %fd179, %fd178;
	selp.f64 	%fd181, %fd178, %fd180, %p12;
	mul.f64 	%fd22, %fd10, %fd181;
	shr.u32 	%r123, %r3, 2;
	xor.b32  	%r124, %r123, %r3;
	shl.b32 	%r125, %r7, 4;
	shl.b32 	%r126, %r124, 1;
	xor.b32  	%r127, %r126, %r125;
	xor.b32  	%r128, %r127, %r124;
	xor.b32  	%r26, %r128, %r7;
	add.s32 	%r129, %r2, %r26;
	add.s32 	%r130, %r129, 1087311;
	cvt.rn.f32.u32 	%f9, %r130;
	fma.rn.f32 	%f10, %f9, 0f2F800000, 0f2F000000;
	cvt.f64.f32 	%fd496, %f10;
	shr.u32 	%r131, %r4, 2;
	xor.b32  	%r132, %r131, %r4;
	shl.b32 	%r133, %r26, 4;
	shl.b32 	%r134, %r132, 1;
	xor.b32  	%r135, %r134, %r133;
	xor.b32  	%r136, %r135, %r132;
	xor.b32  	%r27, %r136, %r26;
	add.s32 	%r137, %r2, %r27;
	add.s32 	%r138, %r137, 1449748;
	cvt.rn.f32.u32 	%f11, %r138;
	fma.rn.f32 	%f2, %f11, 0f2F800000, 0f2F000000;
	{
	.reg .b32 %temp; 
	mov.b64 	{%temp, %r254}, %fd496;
	}
	{
	.reg .b32 %temp; 
	mov.b64 	{%r255, %temp}, %fd496;
	}
	setp.gt.s32 	%p13, %r254, 1048575;
	mov.b32 	%r256, -1023;
	@%p13 bra 	$L__BB1_18;
	mul.f64 	%fd496, %fd496, 0d4350000000000000;
	{
	.reg .b32 %temp; 
	mov.b64 	{%temp, %r254}, %fd496;
	}
	{
	.reg .b32 %temp; 
	mov.b64 	{%r255, %temp}, %fd496;
	}
	mov.b32 	%r256, -1077;
$L__BB1_18:
	add.s32 	%r140, %r254, -1;
	setp.gt.u32 	%p14, %r140, 2146435070;
	@%p14 bra 	$L__BB1_22;
	shr.u32 	%r143, %r254, 20;
	add.s32 	%r257, %r256, %r143;
	and.b32  	%r144, %r254, 1048575;
	or.b32  	%r145, %r144, 1072693248;
	mov.b64 	%fd497, {%r255, %r145};
	setp.lt.u32 	%p16, %r145, 1073127583;
	@%p16 bra 	$L__BB1_21;
	{
	.reg .b32 %temp; 
	mov.b64 	{%r146, %temp}, %fd497;
	}
	{
	.reg .b32 %temp; 
	mov.b64 	{%temp, %r147}, %fd497;
	}
	add.s32 	%r148, %r147, -1048576;
	mov.b64 	%fd497, {%r146, %r148};
	add.s32 	%r257, %r257, 1;
$L__BB1_21:
	add.f64 	%fd183, %fd497, 0dBFF0000000000000;
	add.f64 	%fd184, %fd497, 0d3FF0000000000000;
	rcp.approx.ftz.f64 	%fd185, %fd184;
	neg.f64 	%fd186, %fd184;
	fma.rn.f64 	%fd187, %fd186, %fd185, 0d3FF0000000000000;
	fma.rn.f64 	%fd188, %fd187, %fd187, %fd187;
	fma.rn.f64 	%fd189, %fd188, %fd185, %fd185;
	mul.f64 	%fd190, %fd183, %fd189;
	fma.rn.f64 	%fd191, %fd183, %fd189, %fd190;
	mul.f64 	%fd192, %fd191, %fd191;
	fma.rn.f64 	%fd193, %fd192, 0d3EB1380B3AE80F1E, 0d3ED0EE258B7A8B04;
	fma.rn.f64 	%fd194, %fd193, %fd192, 0d3EF3B2669F02676F;
	fma.rn.f64 	%fd195, %fd194, %fd192, 0d3F1745CBA9AB0956;
	fma.rn.f64 	%fd196, %fd195, %fd192, 0d3F3C71C72D1B5154;
	fma.rn.f64 	%fd197, %fd196, %fd192, 0d3F624924923BE72D;
	fma.rn.f64 	%fd198, %fd197, %fd192, 0d3F8999999999A3C4;
	fma.rn.f64 	%fd199, %fd198, %fd192, 0d3FB5555555555554;
	sub.f64 	%fd200, %fd183, %fd191;
	add.f64 	%fd201, %fd200, %fd200;
	neg.f64 	%fd202, %fd191;
	fma.rn.f64 	%fd203, %fd202, %fd183, %fd201;
	mul.f64 	%fd204, %fd189, %fd203;
	mul.f64 	%fd205, %fd192, %fd199;
	fma.rn.f64 	%fd206, %fd205, %fd191, %fd204;
	xor.b32  	%r149, %r257, -2147483648;
	mov.b32 	%r150, 1127219200;
	mov.b64 	%fd207, {%r149, %r150};
	mov.b32 	%r151, -2147483648;
	mov.b64 	%fd208, {%r151, %r150};
	sub.f64 	%fd209, %fd207, %fd208;
	fma.rn.f64 	%fd210, %fd209, 0d3FE62E42FEFA39EF, %fd191;
	fma.rn.f64 	%fd211, %fd209, 0dBFE62E42FEFA39EF, %fd210;
	sub.f64 	%fd212, %fd211, %fd191;
	sub.f64 	%fd213, %fd206, %fd212;
	fma.rn.f64 	%fd214, %fd209, 0d3C7ABC9E3B39803F, %fd213;
	add.f64 	%fd498, %fd210, %fd214;
	bra.uni 	$L__BB1_23;
$L__BB1_22:
	fma.rn.f64 	%fd182, %fd496, 0d7FF0000000000000, 0d7FF0000000000000;
	{
	.reg .b32 %temp; 
	mov.b64 	{%temp, %r141}, %fd496;
	}
	and.b32  	%r142, %r141, 2147483647;
	setp.eq.s32 	%p15, %r142, 0;
	selp.f64 	%fd498, 0dFFF0000000000000, %fd182, %p15;
$L__BB1_23:
	mul.f64 	%fd215, %fd498, 0dC000000000000000;
	sqrt.rn.f64 	%fd32, %fd215;
	cvt.f64.f32 	%fd216, %f2;
	mul.f64 	%fd33, %fd216, 0d401921FB54442D18;
	setp.neu.f64 	%p17, %fd33, 0d7FF0000000000000;
	@%p17 bra 	$L__BB1_25;
	mov.f64 	%fd222, 0d0000000000000000;
	mov.f64 	%fd223, 0d7FF0000000000000;
	mul.rn.f64 	%fd500, %fd223, %fd222;
	mov.b32 	%r259, 1;
	bra.uni 	$L__BB1_28;
$L__BB1_25:
	mul.f64 	%fd217, %fd33, 0d3FE45F306DC9C883;
	cvt.rni.s32.f64 	%r258, %fd217;
	cvt.rn.f64.s32 	%fd218, %r258;
	fma.rn.f64 	%fd219, %fd218, 0dBFF921FB54442D18, %fd33;
	fma.rn.f64 	%fd220, %fd218, 0dBC91A62633145C00, %fd219;
	fma.rn.f64 	%fd500, %fd218, 0dB97B839A252049C0, %fd220;
	setp.ltu.f64 	%p18, %fd33, 0d41E0000000000000;
	@%p18 bra 	$L__BB1_27;
	{ // callseq 2, 0
	.param .b64 param0;
	st.param.f64 	[param0], %fd33;
	.param .align 16 .b8 retval0[16];
	call.uni (retval0), 
	__internal_trig_reduction_slowpathd, 
	(
	param0
	);
	ld.param.f64 	%fd500, [retval0];
	ld.param.b32 	%r258, [retval0+8];
	} // callseq 2
$L__BB1_27:
	add.s32 	%r259, %r258, 1;
$L__BB1_28:
	setp.neu.f64 	%p19, %fd33, 0d7FF0000000000000;
	shl.b32 	%r154, %r259, 6;
	cvt.u64.u32 	%rd15, %r154;
	and.b64  	%rd16, %rd15, 64;
	mov.u64 	%rd17, __cudart_sin_cos_coeffs;
	add.s64 	%rd18, %rd17, %rd16;
	mul.rn.f64 	%fd224, %fd500, %fd500;
	and.b32  	%r155, %r259, 1;
	setp.eq.b32 	%p20, %r155, 1;
	selp.f64 	%fd225, 0dBDA8FF8320FD8164, 0d3DE5DB65F9785EBA, %p20;
	ld.global.nc.v2.f64 	{%fd226, %fd227}, [%rd18];
	fma.rn.f64 	%fd228, %fd225, %fd224, %fd226;
	fma.rn.f64 	%fd229, %fd228, %fd224, %fd227;
	ld.global.nc.v2.f64 	{%fd230, %fd231}, [%rd18+16];
	fma.rn.f64 	%fd232, %fd229, %fd224, %fd230;
	fma.rn.f64 	%fd233, %fd232, %fd224, %fd231;
	ld.global.nc.v2.f64 	{%fd234, %fd235}, [%rd18+32];
	fma.rn.f64 	%fd236, %fd233, %fd224, %fd234;
	fma.rn.f64 	%fd237, %fd236, %fd224, %fd235;
	fma.rn.f64 	%fd238, %fd237, %fd500, %fd500;
	fma.rn.f64 	%fd239, %fd237, %fd224, 0d3FF0000000000000;
	selp.f64 	%fd240, %fd239, %fd238, %p20;
	and.b32  	%r156, %r259, 2;
	setp.eq.s32 	%p21, %r156, 0;
	mov.f64 	%fd241, 0d0000000000000000;
	sub.f64 	%fd242, %fd241, %fd240;
	selp.f64 	%fd243, %fd240, %fd242, %p21;
	mul.f64 	%fd39, %fd32, %fd243;
	@%p19 bra 	$L__BB1_30;
	mov.f64 	%fd249, 0d0000000000000000;
	mov.f64 	%fd250, 0d7FF0000000000000;
	mul.rn.f64 	%fd501, %fd250, %fd249;
	mov.b32 	%r260, 0;
	bra.uni 	$L__BB1_32;
$L__BB1_30:
	mul.f64 	%fd244, %fd33, 0d3FE45F306DC9C883;
	cvt.rni.s32.f64 	%r260, %fd244;
	cvt.rn.f64.s32 	%fd245, %r260;
	fma.rn.f64 	%fd246, %fd245, 0dBFF921FB54442D18, %fd33;
	fma.rn.f64 	%fd247, %fd245, 0dBC91A62633145C00, %fd246;
	fma.rn.f64 	%fd501, %fd245, 0dB97B839A252049C0, %fd247;
	setp.ltu.f64 	%p22, %fd33, 0d41E0000000000000;
	@%p22 bra 	$L__BB1_32;
	{ // callseq 3, 0
	.param .b64 param0;
	st.param.f64 	[param0], %fd33;
	.param .align 16 .b8 retval0[16];
	call.uni (retval0), 
	__internal_trig_reduction_slowpathd, 
	(
	param0
	);
	ld.param.f64 	%fd501, [retval0];
	ld.param.b32 	%r260, [retval0+8];
	} // callseq 3
$L__BB1_32:
	shl.b32 	%r160, %r260, 6;
	cvt.u64.u32 	%rd19, %r160;
	and.b64  	%rd20, %rd19, 64;
	mov.u64 	%rd21, __cudart_sin_cos_coeffs;
	add.s64 	%rd22, %rd21, %rd20;
	mul.rn.f64 	%fd251, %fd501, %fd501;
	and.b32  	%r161, %r260, 1;
	setp.eq.b32 	%p23, %r161, 1;
	selp.f64 	%fd252, 0dBDA8FF8320FD8164, 0d3DE5DB65F9785EBA, %p23;
	ld.global.nc.v2.f64 	{%fd253, %fd254}, [%rd22];
	fma.rn.f64 	%fd255, %fd252, %fd251, %fd253;
	fma.rn.f64 	%fd256, %fd255, %fd251, %fd254;
	ld.global.nc.v2.f64 	{%fd257, %fd258}, [%rd22+16];
	fma.rn.f64 	%fd259, %fd256, %fd251, %fd257;
	fma.rn.f64 	%fd260, %fd259, %fd251, %fd258;
	ld.global.nc.v2.f64 	{%fd261, %fd262}, [%rd22+32];
	fma.rn.f64 	%fd263, %fd260, %fd251, %fd261;
	fma.rn.f64 	%fd264, %fd263, %fd251, %fd262;
	fma.rn.f64 	%fd265, %fd264, %fd501, %fd501;
	fma.rn.f64 	%fd266, %fd264, %fd251, 0d3FF0000000000000;
	selp.f64 	%fd267, %fd266, %fd265, %p23;
	and.b32  	%r162, %r260, 2;
	setp.eq.s32 	%p24, %r162, 0;
	mov.f64 	%fd268, 0d0000000000000000;
	sub.f64 	%fd269, %fd268, %fd267;
	selp.f64 	%fd270, %fd267, %fd269, %p24;
	mul.f64 	%fd44, %fd32, %fd270;
	shr.u32 	%r163, %r5, 2;
	xor.b32  	%r164, %r163, %r5;
	shl.b32 	%r165, %r27, 4;
	shl.b32 	%r166, %r164, 1;
	xor.b32  	%r167, %r166, %r165;
	xor.b32  	%r168, %r167, %r164;
	xor.b32  	%r169, %r168, %r27;
	add.s32 	%r170, %r2, %r169;
	add.s32 	%r171, %r170, 1812185;
	cvt.rn.f32.u32 	%f12, %r171;
	fma.rn.f32 	%f13, %f12, 0f2F800000, 0f2F000000;
	cvt.f64.f32 	%fd502, %f13;
	shr.u32 	%r172, %r6, 2;
	xor.b32  	%r173, %r172, %r6;
	st.global.v2.u32 	[%rd1+8], {%r26, %r27};
	shl.b32 	%r174, %r169, 4;
	shl.b32 	%r175, %r173, 1;
	xor.b32  	%r176, %r175, %r174;
	xor.b32  	%r177, %r176, %r173;
	xor.b32  	%r178, %r177, %r169;
	st.global.v2.u32 	[%rd1+16], {%r169, %r178};
	add.s32 	%r179, %r2, 2174622;
	st.global.v2.u32 	[%rd1], {%r179, %r7};
	add.s32 	%r180, %r178, %r179;
	cvt.rn.f32.u32 	%f14, %r180;
	fma.rn.f32 	%f3, %f14, 0f2F800000, 0f2F000000;
	{
	.reg .b32 %temp; 
	mov.b64 	{%temp, %r261}, %fd502;
	}
	{
	.reg .b32 %temp; 
	mov.b64 	{%r262, %temp}, %fd502;
	}
	setp.gt.s32 	%p25, %r261, 1048575;
	mov.b32 	%r263, -1023;
	@%p25 bra 	$L__BB1_34;
	mul.f64 	%fd502, %fd502, 0d4350000000000000;
	{
	.reg .b32 %temp; 
	mov.b64 	{%temp, %r261}, %fd502;
	}
	{
	.reg .b32 %temp; 
	mov.b64 	{%r262, %temp}, %fd502;
	}
	mov.b32 	%r263, -1077;
$L__BB1_34:
	add.s32 	%r182, %r261, -1;
	setp.gt.u32 	%p26, %r182, 2146435070;
	@%p26 bra 	$L__BB1_38;
	shr.u32 	%r185, %r261, 20;
	add.s32 	%r264, %r263, %r185;
	and.b32  	%r186, %r261, 1048575;
	or.b32  	%r187, %r186, 1072693248;
	mov.b64 	%fd503, {%r262, %r187};
	setp.lt.u32 	%p28, %r187, 1073127583;
	@%p28 bra 	$L__BB1_37;
	{
	.reg .b32 %temp; 
	mov.b64 	{%r188, %temp}, %fd503;
	}
	{
	.reg .b32 %temp; 
	mov.b64 	{%temp, %r189}, %fd503;
	}
	add.s32 	%r190, %r189, -1048576;
	mov.b64 	%fd503, {%r188, %r190};
	add.s32 	%r264, %r264, 1;
$L__BB1_37:
	add.f64 	%fd272, %fd503, 0dBFF0000000000000;
	add.f64 	%fd273, %fd503, 0d3FF0000000000000;
	rcp.approx.ftz.f64 	%fd274, %fd273;
	neg.f64 	%fd275, %fd273;
	fma.rn.f64 	%fd276, %fd275, %fd274, 0d3FF0000000000000;
	fma.rn.f64 	%fd277, %fd276, %fd276, %fd276;
	fma.rn.f64 	%fd278, %fd277, %fd274, %fd274;
	mul.f64 	%fd279, %fd272, %fd278;
	fma.rn.f64 	%fd280, %fd272, %fd278, %fd279;
	mul.f64 	%fd281, %fd280, %fd280;
	fma.rn.f64 	%fd282, %fd281, 0d3EB1380B3AE80F1E, 0d3ED0EE258B7A8B04;
	fma.rn.f64 	%fd283, %fd282, %fd281, 0d3EF3B2669F02676F;
	fma.rn.f64 	%fd284, %fd283, %fd281, 0d3F1745CBA9AB0956;
	fma.rn.f64 	%fd285, %fd284, %fd281, 0d3F3C71C72D1B5154;
	fma.rn.f64 	%fd286, %fd285, %fd281, 0d3F624924923BE72D;
	fma.rn.f64 	%fd287, %fd286, %fd281, 0d3F8999999999A3C4;
	fma.rn.f64 	%fd288, %fd287, %fd281, 0d3FB5555555555554;
	sub.f64 	%fd289, %fd272, %fd280;
	add.f64 	%fd290, %fd289, %fd289;
	neg.f64 	%fd291, %fd280;
	fma.rn.f64 	%fd292, %fd291, %fd272, %fd290;
	mul.f64 	%fd293, %fd278, %fd292;
	mul.f64 	%fd294, %fd281, %fd288;
	fma.rn.f64 	%fd295, %fd294, %fd280, %fd293;
	xor.b32  	%r191, %r264, -2147483648;
	mov.b32 	%r192, 1127219200;
	mov.b64 	%fd296, {%r191, %r192};
	mov.b32 	%r193, -2147483648;
	mov.b64 	%fd297, {%r193, %r192};
	sub.f64 	%fd298, %fd296, %fd297;
	fma.rn.f64 	%fd299, %fd298, 0d3FE62E42FEFA39EF, %fd280;
	fma.rn.f64 	%fd300, %fd298, 0dBFE62E42FEFA39EF, %fd299;
	sub.f64 	%fd301, %fd300, %fd280;
	sub.f64 	%fd302, %fd295, %fd301;
	fma.rn.f64 	%fd303, %fd298, 0d3C7ABC9E3B39803F, %fd302;
	add.f64 	%fd504, %fd299, %fd303;
	bra.uni 	$L__BB1_39;
$L__BB1_38:
	fma.rn.f64 	%fd271, %fd502, 0d7FF0000000000000, 0d7FF0000000000000;
	{
	.reg .b32 %temp; 
	mov.b64 	{%temp, %r183}, %fd502;
	}
	and.b32  	%r184, %r183, 2147483647;
	setp.eq.s32 	%p27, %r184, 0;
	selp.f64 	%fd504, 0dFFF0000000000000, %fd271, %p27;
$L__BB1_39:
	mul.f64 	%fd304, %fd504, 0dC000000000000000;
	sqrt.rn.f64 	%fd54, %fd304;
	cvt.f64.f32 	%fd305, %f3;
	mul.f64 	%fd55, %fd305, 0d401921FB54442D18;
	setp.neu.f64 	%p29, %fd55, 0d7FF0000000000000;
	@%p29 bra 	$L__BB1_41;
	mov.f64 	%fd311, 0d0000000000000000;
	mov.f64 	%fd312, 0d7FF0000000000000;
	mul.rn.f64 	%fd506, %fd312, %fd311;
	mov.b32 	%r266, 1;
	bra.uni 	$L__BB1_44;
$L__BB1_41:
	mul.f64 	%fd306, %fd55, 0d3FE45F306DC9C883;
	cvt.rni.s32.f64 	%r265, %fd306;
	cvt.rn.f64.s32 	%fd307, %r265;
	fma.rn.f64 	%fd308, %fd307, 0dBFF921FB54442D18, %fd55;
	fma.rn.f64 	%fd309, %fd307, 0dBC91A62633145C00, %fd308;
	fma.rn.f64 	%fd506, %fd307, 0dB97B839A252049C0, %fd309;
	setp.ltu.f64 	%p30, %fd55, 0d41E0000000000000;
	@%p30 bra 	$L__BB1_43;
	{ // callseq 4, 0
	.param .b64 param0;
	st.param.f64 	[param0], %fd55;
	.param .align 16 .b8 retval0[16];
	call.uni (retval0), 
	__internal_trig_reduction_slowpathd, 
	(
	param0
	);
	ld.param.f64 	%fd506, [retval0];
	ld.param.b32 	%r265, [retval0+8];
	} // callseq 4
$L__BB1_43:
	add.s32 	%r266, %r265, 1;
$L__BB1_44:
	setp.neu.f64 	%p31, %fd55, 0d7FF0000000000000;
	shl.b32 	%r196, %r266, 6;
	cvt.u64.u32 	%rd23, %r196;
	and.b64  	%rd24, %rd23, 64;
	add.s64 	%rd26, %rd21, %rd24;
	mul.rn.f64 	%fd313, %fd506, %fd506;
	and.b32  	%r197, %r266, 1;
	setp.eq.b32 	%p32, %r197, 1;
	selp.f64 	%fd314, 0dBDA8FF8320FD8164, 0d3DE5DB65F9785EBA, %p32;
	ld.global.nc.v2.f64 	{%fd315, %fd316}, [%rd26];
	fma.rn.f64 	%fd317, %fd314, %fd313, %fd315;
	fma.rn.f64 	%fd318, %fd317, %fd313, %fd316;
	ld.global.nc.v2.f64 	{%fd319, %fd320}, [%rd26+16];
	fma.rn.f64 	%fd321, %fd318, %fd313, %fd319;
	fma.rn.f64 	%fd322, %fd321, %fd313, %fd320;
	ld.global.nc.v2.f64 	{%fd323, %fd324}, [%rd26+32];
	fma.rn.f64 	%fd325, %fd322, %fd313, %fd323;
	fma.rn.f64 	%fd326, %fd325, %fd313, %fd324;
	fma.rn.f64 	%fd327, %fd326, %fd506, %fd506;
	fma.rn.f64 	%fd328, %fd326, %fd313, 0d3FF0000000000000;
	selp.f64 	%fd329, %fd328, %fd327, %p32;
	and.b32  	%r198, %r266, 2;
	setp.eq.s32 	%p33, %r198, 0;
	mov.f64 	%fd330, 0d0000000000000000;
	sub.f64 	%fd331, %fd330, %fd329;
	selp.f64 	%fd332, %fd329, %fd331, %p33;
	mul.f64 	%fd61, %fd54, %fd332;
	@%p31 bra 	$L__BB1_46;
	mov.f64 	%fd338, 0d0000000000000000;
	mov.f64 	%fd339, 0d7FF0000000000000;
	mul.rn.f64 	%fd507, %fd339, %fd338;
	mov.b32 	%r267, 0;
	bra.uni 	$L__BB1_48;
$L__BB1_46:
	mul.f64 	%fd333, %fd55, 0d3FE45F306DC9C883;
	cvt.rni.s32.f64 	%r267, %fd333;
	cvt.rn.f64.s32 	%fd334, %r267;
	fma.rn.f64 	%fd335, %fd334, 0dBFF921FB54442D18, %fd55;
	fma.rn.f64 	%fd336, %fd334, 0dBC91A62633145C00, %fd335;
	fma.rn.f64 	%fd507, %fd334, 0dB97B839A252049C0, %fd336;
	setp.ltu.f64 	%p34, %fd55, 0d41E0000000000000;
	@%p34 bra 	$L__BB1_48;
	{ // callseq 5, 0
	.param .b64 param0;
	st.param.f64 	[param0], %fd55;
	.param .align 16 .b8 retval0[16];
	call.uni (retval0), 
	__internal_trig_reduction_slowpathd, 
	(
	param0
	);
	ld.param.f64 	%fd507, [retval0];
	ld.param.b32 	%r267, [retval0+8];
	} // callseq 5
$L__BB1_48:
	ld.param.u64 	%rd43, [_Z23monte_carlo_integrationP17curandStateXORWOWPd_param_1];
	shl.b32 	%r201, %r267, 6;
	cvt.u64.u32 	%rd27, %r201;
	and.b64  	%rd28, %rd27, 64;
	add.s64 	%rd30, %rd21, %rd28;
	mul.rn.f64 	%fd340, %fd507, %fd507;
	and.b32  	%r202, %r267, 1;
	setp.eq.b32 	%p35, %r202, 1;
	selp.f64 	%fd341, 0dBDA8FF8320FD8164, 0d3DE5DB65F9785EBA, %p35;
	ld.global.nc.v2.f64 	{%fd342, %fd343}, [%rd30];
	fma.rn.f64 	%fd344, %fd341, %fd340, %fd342;
	fma.rn.f64 	%fd345, %fd344, %fd340, %fd343;
	ld.global.nc.v2.f64 	{%fd346, %fd347}, [%rd30+16];
	fma.rn.f64 	%fd348, %fd345, %fd340, %fd346;
	fma.rn.f64 	%fd349, %fd348, %fd340, %fd347;
	ld.global.nc.v2.f64 	{%fd350, %fd351}, [%rd30+32];
	fma.rn.f64 	%fd352, %fd349, %fd340, %fd350;
	fma.rn.f64 	%fd353, %fd352, %fd340, %fd351;
	fma.rn.f64 	%fd354, %fd353, %fd507, %fd507;
	fma.rn.f64 	%fd355, %fd353, %fd340, 0d3FF0000000000000;
	selp.f64 	%fd356, %fd355, %fd354, %p35;
	and.b32  	%r203, %r267, 2;
	setp.eq.s32 	%p36, %r203, 0;
	mov.f64 	%fd357, 0d0000000000000000;
	sub.f64 	%fd358, %fd357, %fd356;
	selp.f64 	%fd359, %fd356, %fd358, %p36;
	mul.f64 	%fd66, %fd54, %fd359;
	abs.f64 	%fd360, %fd17;
	abs.f64 	%fd361, %fd39;
	max.f64 	%fd363, %fd360, %fd361;
	abs.f64 	%fd364, %fd61;
	shl.b32 	%r204, %r1, 1;
	cvta.to.global.u64 	%rd31, %rd43;
	mul.wide.u32 	%rd32, %r204, 8;
	add.s64 	%rd2, %rd31, %rd32;
	max.f64 	%fd366, %fd363, %fd364;
	setp.leu.f64 	%p37, %fd366, 0d3FF921FB54442D18;
	@%p37 bra 	$L__BB1_50;
	mov.b64 	%rd37, 0;
	st.global.u64 	[%rd2], %rd37;
	bra.uni 	$L__BB1_59;
$L__BB1_50:
	mul.f64 	%fd367, %fd17, %fd39;
	mul.f64 	%fd67, %fd367, %fd61;
	abs.f64 	%fd68, %fd67;
	setp.neu.f64 	%p38, %fd68, 0d7FF0000000000000;
	@%p38 bra 	$L__BB1_52;
	mov.f64 	%fd373, 0d0000000000000000;
	mul.rn.f64 	%fd509, %fd67, %fd373;
	mov.b32 	%r269, 1;
	bra.uni 	$L__BB1_55;
$L__BB1_52:
	mul.f64 	%fd368, %fd67, 0d3FE45F306DC9C883;
	cvt.rni.s32.f64 	%r268, %fd368;
	cvt.rn.f64.s32 	%fd369, %r268;
	fma.rn.f64 	%fd370, %fd369, 0dBFF921FB54442D18, %fd67;
	fma.rn.f64 	%fd371, %fd369, 0dBC91A62633145C00, %fd370;
	fma.rn.f64 	%fd509, %fd369, 0dB97B839A252049C0, %fd371;
	setp.ltu.f64 	%p39, %fd68, 0d41E0000000000000;
	@%p39 bra 	$L__BB1_54;
	{ // callseq 6, 0
	.param .b64 param0;
	st.param.f64 	[param0], %fd67;
	.param .align 16 .b8 retval0[16];
	call.uni (retval0), 
	__internal_trig_reduction_slowpathd, 
	(
	param0
	);
	ld.param.f64 	%fd509, [retval0];
	ld.param.b32 	%r268, [retval0+8];
	} // callseq 6
$L__BB1_54:
	add.s32 	%r269, %r268, 1;
$L__BB1_55:
	shl.b32 	%r207, %r269, 6;
	cvt.u64.u32 	%rd33, %r207;
	and.b64  	%rd34, %rd33, 64;
	add.s64 	%rd36, %rd21, %rd34;
	mul.rn.f64 	%fd374, %fd509, %fd509;
	and.b32  	%r208, %r269, 1;
	setp.eq.b32 	%p40, %r208, 1;
	selp.f64 	%fd375, 0dBDA8FF8320FD8164, 0d3DE5DB65F9785EBA, %p40;
	ld.global.nc.v2.f64 	{%fd376, %fd377}, [%rd36];
	fma.rn.f64 	%fd378, %fd375, %fd374, %fd376;
	fma.rn.f64 	%fd379, %fd378, %fd374, %fd377;
	ld.global.nc.v2.f64 	{%fd380, %fd381}, [%rd36+16];
	fma.rn.f64 	%fd382, %fd379, %fd374, %fd380;
	fma.rn.f64 	%fd383, %fd382, %fd374, %fd381;
	ld.global.nc.v2.f64 	{%fd384, %fd385}, [%rd36+32];
	fma.rn.f64 	%fd386, %fd383, %fd374, %fd384;
	fma.rn.f64 	%fd387, %fd386, %fd374, %fd385;
	fma.rn.f64 	%fd388, %fd387, %fd509, %fd509;
	fma.rn.f64 	%fd389, %fd387, %fd374, 0d3FF0000000000000;
	selp.f64 	%fd390, %fd389, %fd388, %p40;
	and.b32  	%r209, %r269, 2;
	setp.eq.s32 	%p41, %r209, 0;
	mov.f64 	%fd391, 0d0000000000000000;
	sub.f64 	%fd392, %fd391, %fd390;
	selp.f64 	%fd74, %fd390, %fd392, %p41;
	mul.f64 	%fd393, %fd39, %fd39;
	fma.rn.f64 	%fd394, %fd17, %fd17, %fd393;
	fma.rn.f64 	%fd395, %fd61, %fd61, %fd394;
	mul.f64 	%fd75, %fd395, 0dBFE0000000000000;
	fma.rn.f64 	%fd396, %fd75, 0d3FF71547652B82FE, 0d4338000000000000;
	{
	.reg .b32 %temp; 
	mov.b64 	{%r69, %temp}, %fd396;
	}
	mov.f64 	%fd397, 0dC338000000000000;
	add.rn.f64 	%fd398, %fd396, %fd397;
	fma.rn.f64 	%fd399, %fd398, 0dBFE62E42FEFA39EF, %fd75;
	fma.rn.f64 	%fd400, %fd398, 0dBC7ABC9E3B39803F, %fd399;
	fma.rn.f64 	%fd401, %fd400, 0d3E5ADE1569CE2BDF, 0d3E928AF3FCA213EA;
	fma.rn.f64 	%fd402, %fd401, %fd400, 0d3EC71DEE62401315;
	fma.rn.f64 	%fd403, %fd402, %fd400, 0d3EFA01997C89EB71;
	fma.rn.f64 	%fd404, %fd403, %fd400, 0d3F2A01A014761F65;
	fma.rn.f64 	%fd405, %fd404, %fd400, 0d3F56C16C1852B7AF;
	fma.rn.f64 	%fd406, %fd405, %fd400, 0d3F81111111122322;
	fma.rn.f64 	%fd407, %fd406, %fd400, 0d3FA55555555502A1;
	fma.rn.f64 	%fd408, %fd407, %fd400, 0d3FC5555555555511;
	fma.rn.f64 	%fd409, %fd408, %fd400, 0d3FE000000000000B;
	fma.rn.f64 	%fd410, %fd409, %fd400, 0d3FF0000000000000;
	fma.rn.f64 	%fd411, %fd410, %fd400, 0d3FF0000000000000;
	{
	.reg .b32 %temp; 
	mov.b64 	{%r70, %temp}, %fd411;
	}
	{
	.reg .b32 %temp; 
	mov.b64 	{%temp, %r71}, %fd411;
	}
	shl.b32 	%r210, %r69, 20;
	add.s32 	%r211, %r210, %r71;
	mov.b64 	%fd510, {%r70, %r211};
	{
	.reg .b32 %temp; 
	mov.b64 	{%temp, %r212}, %fd75;
	}
	mov.b32 	%f15, %r212;
	abs.f32 	%f4, %f15;
	setp.lt.f32 	%p42, %f4, 0f4086232B;
	@%p42 bra 	$L__BB1_58;
	setp.lt.f64 	%p43, %fd75, 0d0000000000000000;
	add.f64 	%fd412, %fd75, 0d7FF0000000000000;
	selp.f64 	%fd510, 0d0000000000000000, %fd412, %p43;
	setp.geu.f32 	%p44, %f4, 0f40874800;
	@%p44 bra 	$L__BB1_58;
	shr.u32 	%r213, %r69, 31;
	add.s32 	%r214, %r69, %r213;
	shr.s32 	%r215, %r214, 1;
	shl.b32 	%r216, %r215, 20;
	add.s32 	%r217, %r71, %r216;
	mov.b64 	%fd413, {%r70, %r217};
	sub.s32 	%r218, %r69, %r215;
	shl.b32 	%r219, %r218, 20;
	add.s32 	%r220, %r219, 1072693248;
	mov.b32 	%r221, 0;
	mov.b64 	%fd414, {%r221, %r220};
	mul.f64 	%fd510, %fd414, %fd413;
$L__BB1_58:
	{ // callseq 7, 0
	.param .b64 param0;
	st.param.f64 	[param0], 0d40040D931FF62705;
	.param .b64 retval0;
	call.uni (retval0), 
	__internal_accurate_pow, 
	(
	param0
	);
	ld.param.f64 	%fd415, [retval0];
	} // callseq 7
	neg.f64 	%fd417, %fd415;
	mov.f64 	%fd418, 0d40040D931FF62705;
	{
	.reg .b32 %temp; 
	mov.b64 	{%temp, %r222}, %fd418;
	}
	setp.lt.s32 	%p45, %r222, 0;
	mov.f64 	%fd419, 0d4008000000000000;
	{
	.reg .b32 %temp; 
	mov.b64 	{%temp, %r223}, %fd419;
	}
	and.b32  	%r225, %r223, 2146435072;
	setp.eq.s32 	%p46, %r225, 1073741824;
	selp.f64 	%fd420, %fd417, %fd415, %p46;
	selp.f64 	%fd421, %fd420, %fd415, %p45;
	rcp.rn.f64 	%fd422, %fd421;
	mul.f64 	%fd423, %fd422, %fd510;
	div.rn.f64 	%fd424, %fd74, %fd423;
	st.global.f64 	[%rd2], %fd424;
$L__BB1_59:
	abs.f64 	%fd425, %fd22;
	abs.f64 	%fd426, %fd44;
	max.f64 	%fd428, %fd425, %fd426;
	abs.f64 	%fd429, %fd66;
	max.f64 	%fd431, %fd428, %fd429;
	setp.leu.f64 	%p47, %fd431, 0d3FF921FB54442D18;
	@%p47 bra 	$L__BB1_61;
	mov.b64 	%rd42, 0;
	st.global.u64 	[%rd2+8], %rd42;
	bra.uni 	$L__BB1_70;
$L__BB1_61:
	mul.f64 	%fd432, %fd22, %fd44;
	mul.f64 	%fd80, %fd432, %fd66;
	abs.f64 	%fd81, %fd80;
	setp.neu.f64 	%p48, %fd81, 0d7FF0000000000000;
	@%p48 bra 	$L__BB1_63;
	mov.f64 	%fd438, 0d0000000000000000;
	mul.rn.f64 	%fd512, %fd80, %fd438;
	mov.b32 	%r271, 1;
	bra.uni 	$L__BB1_66;
$L__BB1_63:
	mul.f64 	%fd433, %fd80, 0d3FE45F306DC9C883;
	cvt.rni.s32.f64 	%r270, %fd433;
	cvt.rn.f64.s32 	%fd434, %r270;
	fma.rn.f64 	%fd435, %fd434, 0dBFF921FB54442D18, %fd80;
	fma.rn.f64 	%fd436, %fd434, 0dBC91A62633145C00, %fd435;
	fma.rn.f64 	%fd512, %fd434, 0dB97B839A252049C0, %fd436;
	setp.ltu.f64 	%p49, %fd81, 0d41E0000000000000;
	@%p49 bra 	$L__BB1_65;
	{ // callseq 8, 0
	.param .b64 param0;
	st.param.f64 	[param0], %fd80;
	.param .align 16 .b8 retval0[16];
	call.uni (retval0), 
	__internal_trig_reduction_slowpathd, 
	(
	param0
	);
	ld.param.f64 	%fd512, [retval0];
	ld.param.b32 	%r270, [retval0+8];
	} // callseq 8
$L__BB1_65:
	add.s32 	%r271, %r270, 1;
$L__BB1_66:
	shl.b32 	%r228, %r271, 6;
	cvt.u64.u32 	%rd38, %r228;
	and.b64  	%rd39, %rd38, 64;
	add.s64 	%rd41, %rd21, %rd39;
	mul.rn.f64 	%fd439, %fd512, %fd512;
	and.b32  	%r229, %r271, 1;
	setp.eq.b32 	%p50, %r229, 1;
	selp.f64 	%fd440, 0dBDA8FF8320FD8164, 0d3DE5DB65F9785EBA, %p50;
	ld.global.nc.v2.f64 	{%fd441, %fd442}, [%rd41];
	fma.rn.f64 	%fd443, %fd440, %fd439, %fd441;
	fma.rn.f64 	%fd444, %fd443, %fd439, %fd442;
	ld.global.nc.v2.f64 	{%fd445, %fd446}, [%rd41+16];
	fma.rn.f64 	%fd447, %fd444, %fd439, %fd445;
	fma.rn.f64 	%fd448, %fd447, %fd439, %fd446;
	ld.global.nc.v2.f64 	{%fd449, %fd450}, [%rd41+32];
	fma.rn.f64 	%fd451, %fd448, %fd439, %fd449;
	fma.rn.f64 	%fd452, %fd451, %fd439, %fd450;
	fma.rn.f64 	%fd453, %fd452, %fd512, %fd512;
	fma.rn.f64 	%fd454, %fd452, %fd439, 0d3FF0000000000000;
	selp.f64 	%fd455, %fd454, %fd453, %p50;
	and.b32  	%r230, %r271, 2;
	setp.eq.s32 	%p51, %r230, 0;
	mov.f64 	%fd456, 0d0000000000000000;
	sub.f64 	%fd457, %fd456, %fd455;
	selp.f64 	%fd87, %fd455, %fd457, %p51;
	mul.f64 	%fd458, %fd44, %fd44;
	fma.rn.f64 	%fd459, %fd22, %fd22, %fd458;
	fma.rn.f64 	%fd460, %fd66, %fd66, %fd459;
	mul.f64 	%fd88, %fd460, 0dBFE0000000000000;
	fma.rn.f64 	%fd461, %fd88, 0d3FF71547652B82FE, 0d4338000000000000;
	{
	.reg .b32 %temp; 
	mov.b64 	{%r77, %temp}, %fd461;
	}
	mov.f64 	%fd462, 0dC338000000000000;
	add.rn.f64 	%fd463, %fd461, %fd462;
	fma.rn.f64 	%fd464, %fd463, 0dBFE62E42FEFA39EF, %fd88;
	fma.rn.f64 	%fd465, %fd463, 0dBC7ABC9E3B39803F, %fd464;
	fma.rn.f64 	%fd466, %fd465, 0d3E5ADE1569CE2BDF, 0d3E928AF3FCA213EA;
	fma.rn.f64 	%fd467, %fd466, %fd465, 0d3EC71DEE62401315;
	fma.rn.f64 	%fd468, %fd467, %fd465, 0d3EFA01997C89EB71;
	fma.rn.f64 	%fd469, %fd468, %fd465, 0d3F2A01A014761F65;
	fma.rn.f64 	%fd470, %fd469, %fd465, 0d3F56C16C1852B7AF;
	fma.rn.f64 	%fd471, %fd470, %fd465, 0d3F81111111122322;
	fma.rn.f64 	%fd472, %fd471, %fd465, 0d3FA55555555502A1;
	fma.rn.f64 	%fd473, %fd472, %fd465, 0d3FC5555555555511;
	fma.rn.f64 	%fd474, %fd473, %fd465, 0d3FE000000000000B;
	fma.rn.f64 	%fd475, %fd474, %fd465, 0d3FF0000000000000;
	fma.rn.f64 	%fd476, %fd475, %fd465, 0d3FF0000000000000;
	{
	.reg .b32 %temp; 
	mov.b64 	{%r78, %temp}, %fd476;
	}
	{
	.reg .b32 %temp; 
	mov.b64 	{%temp, %r79}, %fd476;
	}
	shl.b32 	%r231, %r77, 20;
	add.s32 	%r232, %r231, %r79;
	mov.b64 	%fd513, {%r78, %r232};
	{
	.reg .b32 %temp; 
	mov.b64 	{%temp, %r233}, %fd88;
	}
	mov.b32 	%f16, %r233;
	abs.f32 	%f5, %f16;
	setp.lt.f32 	%p52, %f5, 0f4086232B;
	@%p52 bra 	$L__BB1_69;
	setp.lt.f64 	%p53, %fd88, 0d0000000000000000;
	add.f64 	%fd477, %fd88, 0d7FF0000000000000;
	selp.f64 	%fd513, 0d0000000000000000, %fd477, %p53;
	setp.geu.f32 	%p54, %f5, 0f40874800;
	@%p54 bra 	$L__BB1_69;
	shr.u32 	%r234, %r77, 31;
	add.s32 	%r235, %r77, %r234;
	shr.s32 	%r236, %r235, 1;
	shl.b32 	%r237, %r236, 20;
	add.s32 	%r238, %r79, %r237;
	mov.b64 	%fd478, {%r78, %r238};
	sub.s32 	%r239, %r77, %r236;
	shl.b32 	%r240, %r239, 20;
	add.s32 	%r241, %r240, 1072693248;
	mov.b32 	%r242, 0;
	mov.b64 	%fd479, {%r242, %r241};
	mul.f64 	%fd513, %fd479, %fd478;
$L__BB1_69:
	{ // callseq 9, 0
	.param .b64 param0;
	st.param.f64 	[param0], 0d40040D931FF62705;
	.param .b64 retval0;
	call.uni (retval0), 
	__internal_accurate_pow, 
	(
	param0
	);
	ld.param.f64 	%fd480, [retval0];
	} // callseq 9
	neg.f64 	%fd482, %fd480;
	mov.f64 	%fd483, 0d40040D931FF62705;
	{
	.reg .b32 %temp; 
	mov.b64 	{%temp, %r243}, %fd483;
	}
	setp.lt.s32 	%p55, %r243, 0;
	mov.f64 	%fd484, 0d4008000000000000;
	{
	.reg .b32 %temp; 
	mov.b64 	{%temp, %r244}, %fd484;
	}
	and.b32  	%r246, %r244, 2146435072;
	setp.eq.s32 	%p56, %r246, 1073741824;
	selp.f64 	%fd485, %fd482, %fd480, %p56;
	selp.f64 	%fd486, %fd485, %fd480, %p55;
	rcp.rn.f64 	%fd487, %fd486;
	mul.f64 	%fd488, %fd487, %fd513;
	div.rn.f64 	%fd489, %fd87, %fd488;
	st.global.f64 	[%rd2+8], %fd489;
$L__BB1_70:
	ret;

}
.func  (.param .align 16 .b8 func_retval0[16]) __internal_trig_reduction_slowpathd(
	.param .b64 __internal_trig_reduction_slowpathd_param_0
)
{
	.local .align 8 .b8 	__local_depot2[40];
	.reg .b64 	%SP;
	.reg .b64 	%SPL;
	.reg .pred 	%p<10>;
	.reg .b32 	%r<47>;
	.reg .b64 	%rd<74>;
	.reg .b64 	%fd<5>;

	mov.u64 	%SPL, __local_depot2;
	ld.param.f64 	%fd4, [__internal_trig_reduction_slowpathd_param_0];
	add.u64 	%rd1, %SPL, 0;
	{
	.reg .b32 %temp; 
	mov.b64 	{%temp, %r1}, %fd4;
	}
	shr.u32 	%r2, %r1, 20;
	and.b32  	%r3, %r2, 2047;
	setp.eq.s32 	%p1, %r3, 2047;
	mov.b32 	%r46, 0;
	@%p1 bra 	$L__BB2_9;
	add.s32 	%r20, %r3, -1024;
	mov.b64 	%rd20, %fd4;
	shl.b64 	%rd2, %rd20, 11;
	shr.u32 	%r4, %r20, 6;
	sub.s32 	%r45, 15, %r4;
	sub.s32 	%r21, 19, %r4;
	setp.lt.u32 	%p2, %r20, 128;
	selp.b32 	%r6, 18, %r21, %p2;
	setp.ge.s32 	%p3, %r45, %r6;
	mov.b64 	%rd70, 0;
	@%p3 bra 	$L__BB2_4;
	add.s32 	%r23, %r6, %r4;
	neg.s32 	%r43, %r23;
	or.b64  	%rd3, %rd2, -9223372036854775808;
	mov.b64 	%rd70, 0;
	mov.b32 	%r42, 0;
	mov.u64 	%rd25, __cudart_i2opi_d;
	mov.u32 	%r44, %r45;
$L__BB2_3:
	.pragma "nounroll";
	mul.wide.s32 	%rd22, %r42, 8;
	add.s64 	%rd23, %rd1, %rd22;
	mul.wide.s32 	%rd24, %r44, 8;
	add.s64 	%rd26, %rd25, %rd24;
	ld.global.nc.u64 	%rd27, [%rd26];
	{
	.reg .u32 %r0, %r1, %r2, %r3, %alo, %ahi, %blo, %bhi, %clo, %chi;
	mov.b64 	{%alo,%ahi}, %rd27;
	mov.b64 	{%blo,%bhi}, %rd3;
	mov.b64 	{%clo,%chi}, %rd70;
	mad.lo.cc.u32 	%r0, %alo, %blo, %clo;
	madc.hi.cc.u32 	%r1, %alo, %blo, %chi;
	madc.hi.u32 	%r2, %alo, %bhi, 0;
	mad.lo.cc.u32 	%r1, %alo, %bhi, %r1;
	madc.hi.cc.u32 	%r2, %ahi, %blo, %r2;
	madc.hi.u32 	%r3, %ahi, %bhi, 0;
	mad.lo.cc.u32 	%r1, %ahi, %blo, %r1;
	madc.lo.cc.u32 	%r2, %ahi, %bhi, %r2;
	addc.u32 	%r3, %r3, 0;
	mov.b64 	%rd28, {%r0,%r1};
	mov.b64 	%rd70, {%r2,%r3};
	}
	st.local.u64 	[%rd23], %rd28;
	add.s32 	%r44, %r44, 1;
	add.s32 	%r43, %r43, 1;
	add.s32 	%r42, %r42, 1;
	setp.ne.s32 	%p4, %r43, -15;
	mov.u32 	%r45, %r6;
	@%p4 bra 	$L__BB2_3;
$L__BB2_4:
	cvt.s64.s32 	%rd29, %r45;
	cvt.u64.u32 	%rd30, %r4;
	add.s64 	%rd31, %rd30, %rd29;
	shl.b64 	%rd32, %rd31, 3;
	add.s64 	%rd33, %rd1, %rd32;
	st.local.u64 	[%rd33+-120], %rd70;
	and.b32  	%r15, %r2, 63;
	ld.local.u64 	%rd72, [%rd1+16];
	ld.local.u64 	%rd71, [%rd1+24];
	setp.eq.s32 	%p5, %r15, 0;
	@%p5 bra 	$L__BB2_6;
	shl.b64 	%rd34, %rd71, %r15;
	shr.u64 	%rd35, %rd72, 1;
	xor.b32  	%r24, %r15, 63;
	shr.u64 	%rd36, %rd35, %r24;
	or.b64  	%rd71, %rd34, %rd36;
	ld.local.u64 	%rd37, [%rd1+8];
	shl.b64 	%rd38, %rd72, %r15;
	shr.u64 	%rd39, %rd37, 1;
	shr.u64 	%rd40, %rd39, %r24;
	or.b64  	%rd72, %rd38, %rd40;
$L__BB2_6:
	and.b32  	%r25, %r1, -2147483648;
	shr.u64 	%rd41, %rd71, 62;
	cvt.u32.u64 	%r26, %rd41;
	mov.b64 	{%r27, %r28}, %rd71;
	mov.b64 	{%r29, %r30}, %rd72;
	shf.l.wrap.b32 	%r31, %r30, %r27, 2;
	shf.l.wrap.b32 	%r32, %r27, %r28, 2;
	mov.b64 	%rd42, {%r31, %r32};
	shl.b64 	%rd43, %rd72, 2;
	shr.u64 	%rd44, %rd42, 63;
	cvt.u32.u64 	%r33, %rd44;
	add.s32 	%r34, %r33, %r26;
	setp.eq.s32 	%p6, %r25, 0;
	neg.s32 	%r35, %r34;
	selp.b32 	%r46, %r34, %r35, %p6;
	setp.gt.s64 	%p7, %rd42, -1;
	mov.b64 	%rd45, 0;
	{
	.reg .u32 %r0, %r1, %r2, %r3, %a0, %a1, %a2, %a3, %b0, %b1, %b2, %b3;
	mov.b64 	{%a0,%a1}, %rd45;
	mov.b64 	{%a2,%a3}, %rd45;
	mov.b64 	{%b0,%b1}, %rd43;
	mov.b64 	{%b2,%b3}, %rd42;
	sub.cc.u32 	%r0, %a0, %b0;
	subc.cc.u32 	%r1, %a1, %b1;
	subc.cc.u32 	%r2, %a2, %b2;
	subc.u32 	%r3, %a3, %b3;
	mov.b64 	%rd46, {%r0,%r1};
	mov.b64 	%rd47, {%r2,%r3};
	}
	xor.b32  	%r36, %r25, -2147483648;
	selp.b64 	%rd73, %rd42, %rd47, %p7;
	selp.b64 	%rd14, %rd43, %rd46, %p7;
	selp.b32 	%r17, %r25, %r36, %p7;
	clz.b64 	%r37, %rd73;
	cvt.u64.u32 	%rd15, %r37;
	setp.eq.s32 	%p8, %r37, 0;
	@%p8 bra 	$L__BB2_8;
	cvt.u32.u64 	%r38, %rd15;
	and.b32  	%r39, %r38, 63;
	shl.b64 	%rd48, %rd73, %r39;
	shr.u64 	%rd49, %rd14, 1;
	not.b32 	%r40, %r38;
	and.b32  	%r41, %r40, 63;
	shr.u64 	%rd50, %rd49, %r41;
	or.b64  	%rd73, %rd48, %rd50;
$L__BB2_8:
	mov.b64 	%rd51, -3958705157555305931;
	{
	.reg .u32 %r0, %r1, %r2, %r3, %alo, %ahi, %blo, %bhi;
	mov.b64 	{%alo,%ahi}, %rd73;
	mov.b64 	{%blo,%bhi}, %rd51;
	mul.lo.u32 	%r0, %alo, %blo;
	mul.hi.u32 	%r1, %alo, %blo;
	mad.lo.cc.u32 	%r1, %alo, %bhi, %r1;
	madc.hi.u32 	%r2, %alo, %bhi, 0;
	mad.lo.cc.u32 	%r1, %ahi, %blo, %r1;
	madc.hi.cc.u32 	%r2, %ahi, %blo, %r2;
	madc.hi.u32 	%r3, %ahi, %bhi, 0;
	mad.lo.cc.u32 	%r2, %ahi, %bhi, %r2;
	addc.u32 	%r3, %r3, 0;
	mov.b64 	%rd52, {%r0,%r1};
	mov.b64 	%rd53, {%r2,%r3};
	}
	setp.gt.s64 	%p9, %rd53, 0;
	{
	.reg .u32 %r0, %r1, %r2, %r3, %a0, %a1, %a2, %a3, %b0, %b1, %b2, %b3;
	mov.b64 	{%a0,%a1}, %rd52;
	mov.b64 	{%a2,%a3}, %rd53;
	mov.b64 	{%b0,%b1}, %rd52;
	mov.b64 	{%b2,%b3}, %rd53;
	add.cc.u32 	%r0, %a0, %b0;
	addc.cc.u32 	%r1, %a1, %b1;
	addc.cc.u32 	%r2, %a2, %b2;
	addc.u32 	%r3, %a3, %b3;
	mov.b64 	%rd54, {%r0,%r1};
	mov.b64 	%rd55, {%r2,%r3};
	}
	selp.b64 	%rd56, %rd55, %rd53, %p9;
	selp.s64 	%rd57, -1, 0, %p9;
	sub.s64 	%rd58, %rd57, %rd15;
	cvt.u64.u32 	%rd59, %r17;
	shl.b64 	%rd60, %rd59, 32;
	add.s64 	%rd61, %rd56, 1;
	shr.u64 	%rd62, %rd61, 10;
	add.s64 	%rd63, %rd62, 1;
	shr.u64 	%rd64, %rd63, 1;
	shl.b64 	%rd65, %rd58, 52;
	add.s64 	%rd66, %rd65, %rd64;
	add.s64 	%rd67, %rd66, 4602678819172646912;
	or.b64  	%rd68, %rd67, %rd60;
	mov.b64 	%fd4, %rd68;
$L__BB2_9:
	st.param.f64 	[func_retval0], %fd4;
	st.param.b32 	[func_retval0+8], %r46;
	ret;

}
.func  (.param .b64 func_retval0) __internal_accurate_pow(
	.param .b64 __internal_accurate_pow_param_0
)
{
	.reg .pred 	%p<8>;
	.reg .b32 	%r<49>;
	.reg .b32 	%f<3>;
	.reg .b64 	%fd<109>;

	ld.param.f64 	%fd10, [__internal_accurate_pow_param_0];
	{
	.reg .b32 %temp; 
	mov.b64 	{%temp, %r46}, %fd10;
	}
	{
	.reg .b32 %temp; 
	mov.b64 	{%r45, %temp}, %fd10;
	}
	shr.u32 	%r47, %r46, 20;
	setp.gt.u32 	%p1, %r46, 1048575;
	@%p1 bra 	$L__BB3_2;
	mul.f64 	%fd11, %fd10, 0d4350000000000000;
	{
	.reg .b32 %temp; 
	mov.b64 	{%temp, %r46}, %fd11;
	}
	{
	.reg .b32 %temp; 
	mov.b64 	{%r45, %temp}, %fd11;
	}
	shr.u32 	%r16, %r46, 20;
	add.s32 	%r47, %r16, -54;
$L__BB3_2:
	add.s32 	%r48, %r47, -1023;
	and.b32  	%r17, %r46, -2146435073;
	or.b32  	%r18, %r17, 1072693248;
	mov.b64 	%fd107, {%r45, %r18};
	setp.lt.u32 	%p2, %r18, 1073127583;
	@%p2 bra 	$L__BB3_4;
	{
	.reg .b32 %temp; 
	mov.b64 	{%r19, %temp}, %fd107;
	}
	{
	.reg .b32 %temp; 
	mov.b64 	{%temp, %r20}, %fd107;
	}
	add.s32 	%r21, %r20, -1048576;
	mov.b64 	%fd107, {%r19, %r21};
	add.s32 	%r48, %r47, -1022;
$L__BB3_4:
	add.f64 	%fd12, %fd107, 0dBFF0000000000000;
	add.f64 	%fd13, %fd107, 0d3FF0000000000000;
	rcp.approx.ftz.f64 	%fd14, %fd13;
	neg.f64 	%fd15, %fd13;
	fma.rn.f64 	%fd16, %fd15, %fd14, 0d3FF0000000000000;
	fma.rn.f64 	%fd17, %fd16, %fd16, %fd16;
	fma.rn.f64 	%fd18, %fd17, %fd14, %fd14;
	mul.f64 	%fd19, %fd12, %fd18;
	fma.rn.f64 	%fd20, %fd12, %fd18, %fd19;
	mul.f64 	%fd21, %fd20, %fd20;
	fma.rn.f64 	%fd22, %fd21, 0d3EB0F5FF7D2CAFE2, 0d3ED0F5D241AD3B5A;
	fma.rn.f64 	%fd23, %fd22, %fd21, 0d3EF3B20A75488A3F;
	fma.rn.f64 	%fd24, %fd23, %fd21, 0d3F1745CDE4FAECD5;
	fma.rn.f64 	%fd25, %fd24, %fd21, 0d3F3C71C7258A578B;
	fma.rn.f64 	%fd26, %fd25, %fd21, 0d3F6249249242B910;
	fma.rn.f64 	%fd27, %fd26, %fd21, 0d3F89999999999DFB;
	sub.f64 	%fd28, %fd12, %fd20;
	add.f64 	%fd29, %fd28, %fd28;
	neg.f64 	%fd30, %fd20;
	fma.rn.f64 	%fd31, %fd30, %fd12, %fd29;
	mul.f64 	%fd32, %fd18, %fd31;
	fma.rn.f64 	%fd33, %fd21, %fd27, 0d3FB5555555555555;
	mov.f64 	%fd34, 0d3FB5555555555555;
	sub.f64 	%fd35, %fd34, %fd33;
	fma.rn.f64 	%fd36, %fd21, %fd27, %fd35;
	add.f64 	%fd37, %fd36, 0dBC46A4CB00B9E7B0;
	add.f64 	%fd38, %fd33, %fd37;
	sub.f64 	%fd39, %fd33, %fd38;
	add.f64 	%fd40, %fd37, %fd39;
	mul.rn.f64 	%fd41, %fd20, %fd20;
	neg.f64 	%fd42, %fd41;
	fma.rn.f64 	%fd43, %fd20, %fd20, %fd42;
	{
	.reg .b32 %temp; 
	mov.b64 	{%r22, %temp}, %fd32;
	}
	{
	.reg .b32 %temp; 
	mov.b64 	{%temp, %r23}, %fd32;
	}
	add.s32 	%r24, %r23, 1048576;
	mov.b64 	%fd44, {%r22, %r24};
	fma.rn.f64 	%fd45, %fd20, %fd44, %fd43;
	mul.rn.f64 	%fd46, %fd41, %fd20;
	neg.f64 	%fd47, %fd46;
	fma.rn.f64 	%fd48, %fd41, %fd20, %fd47;
	fma.rn.f64 	%fd49, %fd41, %fd32, %fd48;
	fma.rn.f64 	%fd50, %fd45, %fd20, %fd49;
	mul.rn.f64 	%fd51, %fd38, %fd46;
	neg.f64 	%fd52, %fd51;
	fma.rn.f64 	%fd53, %fd38, %fd46, %fd52;
	fma.rn.f64 	%fd54, %fd38, %fd50, %fd53;
	fma.rn.f64 	%fd55, %fd40, %fd46, %fd54;
	add.f64 	%fd56, %fd51, %fd55;
	sub.f64 	%fd57, %fd51, %fd56;
	add.f64 	%fd58, %fd55, %fd57;
	add.f64 	%fd59, %fd20, %fd56;
	sub.f64 	%fd60, %fd20, %fd59;
	add.f64 	%fd61, %fd56, %fd60;
	add.f64 	%fd62, %fd58, %fd61;
	add.f64 	%fd63, %fd32, %fd62;
	add.f64 	%fd64, %fd59, %fd63;
	sub.f64 	%fd65, %fd59, %fd64;
	add.f64 	%fd66, %fd63, %fd65;
	xor.b32  	%r25, %r48, -2147483648;
	mov.b32 	%r26, 1127219200;
	mov.b64 	%fd67, {%r25, %r26};
	mov.b32 	%r27, -2147483648;
	mov.b64 	%fd68, {%r27, %r26};
	sub.f64 	%fd69, %fd67, %fd68;
	fma.rn.f64 	%fd70, %fd69, 0d3FE62E42FEFA39EF, %fd64;
	fma.rn.f64 	%fd71, %fd69, 0dBFE62E42FEFA39EF, %fd70;
	sub.f64 	%fd72, %fd71, %fd64;
	sub.f64 	%fd73, %fd66, %fd72;
	fma.rn.f64 	%fd74, %fd69, 0d3C7ABC9E3B39803F, %fd73;
	add.f64 	%fd75, %fd70, %fd74;
	sub.f64 	%fd76, %fd70, %fd75;
	add.f64 	%fd77, %fd74, %fd76;
	mov.f64 	%fd78, 0d4008000000000000;
	{
	.reg .b32 %temp; 
	mov.b64 	{%temp, %r28}, %fd78;
	}
	{
	.reg .b32 %temp; 
	mov.b64 	{%r29, %temp}, %fd78;
	}
	shl.b32 	%r30, %r28, 1;
	setp.gt.u32 	%p3, %r30, -33554433;
	and.b32  	%r31, %r28, -15728641;
	selp.b32 	%r32, %r31, %r28, %p3;
	mov.b64 	%fd79, {%r29, %r32};
	mul.rn.f64 	%fd80, %fd75, %fd79;
	neg.f64 	%fd81, %fd80;
	fma.rn.f64 	%fd82, %fd75, %fd79, %fd81;
	fma.rn.f64 	%fd83, %fd77, %fd79, %fd82;
	add.f64 	%fd4, %fd80, %fd83;
	sub.f64 	%fd84, %fd80, %fd4;
	add.f64 	%fd5, %fd83, %fd84;
	fma.rn.f64 	%fd85, %fd4, 0d3FF71547652B82FE, 0d4338000000000000;
	{
	.reg .b32 %temp; 
	mov.b64 	{%r13, %temp}, %fd85;
	}
	mov.f64 	%fd86, 0dC338000000000000;
	add.rn.f64 	%fd87, %fd85, %fd86;
	fma.rn.f64 	%fd88, %fd87, 0dBFE62E42FEFA39EF, %fd4;
	fma.rn.f64 	%fd89, %fd87, 0dBC7ABC9E3B39803F, %fd88;
	fma.rn.f64 	%fd90, %fd89, 0d3E5ADE1569CE2BDF, 0d3E928AF3FCA213EA;
	fma.rn.f64 	%fd91, %fd90, %fd89, 0d3EC71DEE62401315;
	fma.rn.f64 	%fd92, %fd91, %fd89, 0d3EFA01997C89EB71;
	fma.rn.f64 	%fd93, %fd92, %fd89, 0d3F2A01A014761F65;
	fma.rn.f64 	%fd94, %fd93, %fd89, 0d3F56C16C1852B7AF;
	fma.rn.f64 	%fd95, %fd94, %fd89, 0d3F81111111122322;
	fma.rn.f64 	%fd96, %fd95, %fd89, 0d3FA55555555502A1;
	fma.rn.f64 	%fd97, %fd96, %fd89, 0d3FC5555555555511;
	fma.rn.f64 	%fd98, %fd97, %fd89, 0d3FE000000000000B;
	fma.rn.f64 	%fd99, %fd98, %fd89, 0d3FF0000000000000;
	fma.rn.f64 	%fd100, %fd99, %fd89, 0d3FF0000000000000;
	{
	.reg .b32 %temp; 
	mov.b64 	{%r14, %temp}, %fd100;
	}
	{
	.reg .b32 %temp; 
	mov.b64 	{%temp, %r15}, %fd100;
	}
	shl.b32 	%r33, %r13, 20;
	add.s32 	%r34, %r33, %r15;
	mov.b64 	%fd108, {%r14, %r34};
	{
	.reg .b32 %temp; 
	mov.b64 	{%temp, %r35}, %fd4;
	}
	mov.b32 	%f2, %r35;
	abs.f32 	%f1, %f2;
	setp.lt.f32 	%p4, %f1, 0f4086232B;
	@%p4 bra 	$L__BB3_7;
	setp.lt.f64 	%p5, %fd4, 0d0000000000000000;
	add.f64 	%fd101, %fd4, 0d7FF0000000000000;
	selp.f64 	%fd108, 0d0000000000000000, %fd101, %p5;
	setp.geu.f32 	%p6, %f1, 0f40874800;
	@%p6 bra 	$L__BB3_7;
	shr.u32 	%r36, %r13, 31;
	add.s32 	%r37, %r13, %r36;
	shr.s32 	%r38, %r37, 1;
	shl.b32 	%r39, %r38, 20;
	add.s32 	%r40, %r15, %r39;
	mov.b64 	%fd102, {%r14, %r40};
	sub.s32 	%r41, %r13, %r38;
	shl.b32 	%r42, %r41, 20;
	add.s32 	%r43, %r42, 1072693248;
	mov.b32 	%r44, 0;
	mov.b64 	%fd103, {%r44, %r43};
	mul.f64 	%fd108, %fd103, %fd102;
$L__BB3_7:
	abs.f64 	%fd104, %fd108;
	setp.eq.f64 	%p7, %fd104, 0d7FF0000000000000;
	fma.rn.f64 	%fd105, %fd108, %fd5, %fd108;
	selp.f64 	%fd106, %fd108, %fd105, %p7;
	st.param.f64 	[func_retval0], %fd106;
	ret;

}


// ===== COMPILED SASS (sm_100) =====

	.target	sm_100

	.elftype	@"ET_EXEC"


//--------------------- .note.nv.tkinfo           --------------------------
	.section	.note.nv.tkinfo,"",@"SHT_NOTE"
	.sectionflags	@"SHF_NOTE_NV_TKINFO"
	.tkinfo
        /*0018*/ 	.word	0x00000002
        /*0030*/ 	.string	""
        /*0030*/ 	.string	"ptxas"
        /*0030*/ 	.string	"Cuda compilation tools, release 13.0, V13.0.88"
        /*0030*/ 	.string	"Build cuda_13.0.r13.0/compiler.36424714_0"
        /*0030*/ 	.string	"-arch sm_100 -m 64 "



//--------------------- .note.nv.cuinfo           --------------------------
	.section	.note.nv.cuinfo,"",@"SHT_NOTE"
	.sectionflags	@"SHF_NOTE_NV_CUINFO"
        /*0018*/ 	.short	0x0002
        /*001a*/ 	.short	0x0064
        /*001c*/ 	.short	0x0082
	.zero		2


//--------------------- .nv.info                  --------------------------
	.section	.nv.info,"",@"SHT_CUDA_INFO"
	.align	4


	//----- nvinfo : EIATTR_REGCOUNT
	.align		4
        /*0000*/ 	.byte	0x04, 0x2f
        /*0002*/ 	.short	(.L_12 - .L_11)
	.align		4
.L_11:
        /*0004*/ 	.word	index@(_Z4initjP17curandStateXORWOW)
        /*0008*/ 	.word	0x00000020


	//----- nvinfo : EIATTR_FRAME_SIZE
	.align		4
.L_12:
        /*000c*/ 	.byte	0x04, 0x11
        /*000e*/ 	.short	(.L_14 - .L_13)
	.align		4
.L_13:
        /*0010*/ 	.word	index@(_Z4initjP17curandStateXORWOW)
        /*0014*/ 	.word	0x00000000


	//----- nvinfo : EIATTR_REGCOUNT
	.align		4
.L_14:
        /*0018*/ 	.byte	0x04, 0x2f
        /*001a*/ 	.short	(.L_16 - .L_15)
	.align		4
.L_15:
        /*001c*/ 	.word	index@(_Z23monte_carlo_integrationP17curandStateXORWOWPd)
        /*0020*/ 	.word	0x00000028


	//----- nvinfo : EIATTR_FRAME_SIZE
	.align		4
.L_16:
        /*0024*/ 	.byte	0x04, 0x11
        /*0026*/ 	.short	(.L_18 - .L_17)
	.align		4
.L_17:
        /*0028*/ 	.word	index@($_Z23monte_carlo_integrationP17curandStateXORWOWPd$__internal_trig_reduction_slowpathd)
        /*002c*/ 	.word	0x00000028


	//----- nvinfo : EIATTR_FRAME_SIZE
	.align		4
.L_18:
        /*0030*/ 	.byte	0x04, 0x11
        /*0032*/ 	.short	(.L_20 - .L_19)
	.align		4
.L_19:
        /*0034*/ 	.word	index@($_Z23monte_carlo_integrationP17curandStateXORWOWPd$__internal_accurate_pow)
        /*0038*/ 	.word	0x00000028


	//----- nvinfo : EIATTR_FRAME_SIZE
	.align		4
.L_20:
        /*003c*/ 	.byte	0x04, 0x11
        /*003e*/ 	.short	(.L_22 - .L_21)
	.align		4
.L_21:
        /*0040*/ 	.word	index@($__internal_2_$__cuda_sm20_dsqrt_rn_f64_mediumpath_v1)
        /*0044*/ 	.word	0x00000028


	//----- nvinfo : EIATTR_FRAME_SIZE
	.align		4
.L_22:
        /*0048*/ 	.byte	0x04, 0x11
        /*004a*/ 	.short	(.L_24 - .L_23)
	.align		4
.L_23:
        /*004c*/ 	.word	index@($__internal_1_$__cuda_sm20_div_rn_f64_full)
        /*0050*/ 	.word	0x00000028


	//----- nvinfo : EIATTR_FRAME_SIZE
	.align		4
.L_24:
        /*0054*/ 	.byte	0x04, 0x11
        /*0056*/ 	.short	(.L_26 - .L_25)
	.align		4
.L_25:
        /*0058*/ 	.word	index@($__internal_0_$__cuda_sm20_dblrcp_rn_slowpath_v3)
        /*005c*/ 	.word	0x00000028


	//----- nvinfo : EIATTR_FRAME_SIZE
	.align		4
.L_26:
        /*0060*/ 	.byte	0x04, 0x11
        /*0062*/ 	.short	(.L_28 - .L_27)
	.align		4
.L_27:
        /*0064*/ 	.word	index@(_Z23monte_carlo_integrationP17curandStateXORWOWPd)
        /*0068*/ 	.word	0x00000028


	//----- nvinfo : EIATTR_MIN_STACK_SIZE
	.align		4
.L_28:
        /*006c*/ 	.byte	0x04, 0x12
        /*006e*/ 	.short	(.L_30 - .L_29)
	.align		4
.L_29:
        /*0070*/ 	.word	index@(_Z23monte_carlo_integrationP17curandStateXORWOWPd)
        /*0074*/ 	.word	0x00000028


	//----- nvinfo : EIATTR_MIN_STACK_SIZE
	.align		4
.L_30:
        /*0078*/ 	.byte	0x04, 0x12
        /*007a*/ 	.short	(.L_32 - .L_31)
	.align		4
.L_31:
        /*007c*/ 	.word	index@(_Z4initjP17curandStateXORWOW)
        /*0080*/ 	.word	0x00000000
.L_32:


//--------------------- .nv.compat                --------------------------
	.section	.nv.compat,"",@"SHT_CUDA_COMPAT_INFO"
	.align	4
        /*0000*/ 	.byte	0x02, 0x09, 0x00, 0x00, 0x02, 0x02, 0x01, 0x00, 0x02, 0x05, 0x05, 0x00, 0x03, 0x07, 0x01, 0x01
        /*0010*/ 	.byte	0x02, 0x03, 0x00, 0x00, 0x02, 0x06, 0x01, 0x00, 0x04, 0x0b, 0x08, 0x00, 0x01, 0x00, 0x00, 0x00
        /*0020*/ 	.byte	0x00, 0x00, 0x00, 0x00


//--------------------- .nv.info._Z23monte_carlo_integrationP17curandStateXORWOWPd --------------------------
	.section	.nv.info._Z23monte_carlo_integrationP17curandStateXORWOWPd,"",@"SHT_CUDA_INFO"
	.sectionflags	@""
	.align	4


	//----- nvinfo : EIATTR_CUDA_API_VERSION
	.align		4
        /*0000*/ 	.byte	0x04, 0x37
        /*0002*/ 	.short	(.L_34 - .L_33)
.L_33:
        /*0004*/ 	.word	0x00000082


	//----- nvinfo : EIATTR_KPARAM_INFO
	.align		4
.L_34:
        /*0008*/ 	.byte	0x04, 0x17
        /*000a*/ 	.short	(.L_36 - .L_35)
.L_35:
        /*000c*/ 	.word	0x00000000
        /*0010*/ 	.short	0x0001
        /*0012*/ 	.short	0x0008
        /*0014*/ 	.byte	0x00, 0xf5, 0x21, 0x00


	//----- nvinfo : EIATTR_KPARAM_INFO
	.align		4
.L_36:
        /*0018*/ 	.byte	0x04, 0x17
        /*001a*/ 	.short	(.L_38 - .L_37)
.L_37:
        /*001c*/ 	.word	0x00000000
        /*0020*/ 	.short	0x0000
        /*0022*/ 	.short	0x0000
        /*0024*/ 	.byte	0x00, 0xf5, 0x21, 0x00


	//----- nvinfo : EIATTR_SPARSE_MMA_MASK
	.align		4
.L_38:
        /*0028*/ 	.byte	0x03, 0x50
        /*002a*/ 	.short	0x0000


	//----- nvinfo : EIATTR_MAXREG_COUNT
	.align		4
        /*002c*/ 	.byte	0x03, 0x1b
        /*002e*/ 	.short	0x00ff


	//----- nvinfo : EIATTR_MERCURY_ISA_VERSION
	.align		4
        /*0030*/ 	.byte	0x03, 0x5f
        /*0032*/ 	.short	0x0101


	//----- nvinfo : EIATTR_VRC_CTA_INIT_COUNT
	.align		4
        /*0034*/ 	.byte	0x02, 0x4a
	.zero		1
	.zero		1


	//----- nvinfo : EIATTR_EXIT_INSTR_OFFSETS
	.align		4
        /*0038*/ 	.byte	0x04, 0x1c
        /*003a*/ 	.short	(.L_40 - .L_39)


	//   ....[0]....
.L_39:
        /*003c*/ 	.word	0x00003ce0


	//   ....[1]....
        /*0040*/ 	.word	0x00004750


	//----- nvinfo : EIATTR_CRS_STACK_SIZE
	.align		4
.L_40:
        /*0044*/ 	.byte	0x04, 0x1e
        /*0046*/ 	.short	(.L_42 - .L_41)
.L_41:
        /*0048*/ 	.word	0x00000000


	//----- nvinfo : EIATTR_CBANK_PARAM_SIZE
	.align		4
.L_42:
        /*004c*/ 	.byte	0x03, 0x19
        /*004e*/ 	.short	0x0010


	//----- nvinfo : EIATTR_PARAM_CBANK
	.align		4
        /*0050*/ 	.byte	0x04, 0x0a
        /*0052*/ 	.short	(.L_44 - .L_43)
	.align		4
.L_43:
        /*0054*/ 	.word	index@(.nv.constant0._Z23monte_carlo_integrationP17curandStateXORWOWPd)
        /*0058*/ 	.short	0x0380
        /*005a*/ 	.short	0x0010


	//----- nvinfo : EIATTR_SW_WAR
	.align		4
.L_44:
        /*005c*/ 	.byte	0x04, 0x36
        /*005e*/ 	.short	(.L_46 - .L_45)
.L_45:
        /*0060*/ 	.word	0x00000008
.L_46:


//--------------------- .nv.info._Z4initjP17curandStateXORWOW --------------------------
	.section	.nv.info._Z4initjP17curandStateXORWOW,"",@"SHT_CUDA_INFO"
	.sectionflags	@""
	.align	4


	//----- nvinfo : EIATTR_CUDA_API_VERSION
	.align		4
        /*0000*/ 	.byte	0x04, 0x37
        /*0002*/ 	.short	(.L_48 - .L_47)
.L_47:
        /*0004*/ 	.word	0x00000082


	//----- nvinfo : EIATTR_KPARAM_INFO
	.align		4
.L_48:
        /*0008*/ 	.byte	0x04, 0x17
        /*000a*/ 	.short	(.L_50 - .L_49)
.L_49:
        /*000c*/ 	.word	0x00000000
        /*0010*/ 	.short	0x0001
        /*0012*/ 	.short	0x0008
        /*0014*/ 	.byte	0x00, 0xf5, 0x21, 0x00


	//----- nvinfo : EIATTR_KPARAM_INFO
	.align		4
.L_50:
        /*0018*/ 	.byte	0x04, 0x17
        /*001a*/ 	.short	(.L_52 - .L_51)
.L_51:
        /*001c*/ 	.word	0x00000000
        /*0020*/ 	.short	0x0000
        /*0022*/ 	.short	0x0000
        /*0024*/ 	.byte	0x00, 0xf0, 0x11, 0x00


	//----- nvinfo : EIATTR_SPARSE_MMA_MASK
	.align		4
.L_52:
        /*0028*/ 	.byte	0x03, 0x50
        /*002a*/ 	.short	0x0000


	//----- nvinfo : EIATTR_MAXREG_COUNT
	.align		4
        /*002c*/ 	.byte	0x03, 0x1b
        /*002e*/ 	.short	0x00ff


	//----- nvinfo : EIATTR_MERCURY_ISA_VERSION
	.align		4
        /*0030*/ 	.byte	0x03, 0x5f
        /*0032*/ 	.short	0x0101


	//----- nvinfo : EIATTR_VRC_CTA_INIT_COUNT
	.align		4
        /*0034*/ 	.byte	0x02, 0x4a
	.zero		1
	.zero		1


	//----- nvinfo : EIATTR_EXIT_INSTR_OFFSETS
	.align		4
        /*0038*/ 	.byte	0x04, 0x1c
        /*003a*/ 	.short	(.L_54 - .L_53)


	//   ....[0]....
.L_53:
        /*003c*/ 	.word	0x00000ea0


	//----- nvinfo : EIATTR_CBANK_PARAM_SIZE
	.align		4
.L_54:
        /*0040*/ 	.byte	0x03, 0x19
        /*0042*/ 	.short	0x0010


	//----- nvinfo : EIATTR_PARAM_CBANK
	.align		4
        /*0044*/ 	.byte	0x04, 0x0a
        /*0046*/ 	.short	(.L_56 - .L_55)
	.align		4
.L_55:
        /*0048*/ 	.word	index@(.nv.constant0._Z4initjP17curandStateXORWOW)
        /*004c*/ 	.short	0x0380
        /*004e*/ 	.short	0x0010


	//----- nvinfo : EIATTR_SW_WAR
	.align		4
.L_56:
        /*0050*/ 	.byte	0x04, 0x36
        /*0052*/ 	.short	(.L_58 - .L_57)
.L_57:
        /*0054*/ 	.word	0x00000008
.L_58:


//--------------------- .nv.callgraph             --------------------------
	.section	.nv.callgraph,"",@"SHT_CUDA_CALLGRAPH"
	.align	4
	.sectionentsize	8
	.align		4
        /*0000*/ 	.word	0x00000000
	.align		4
        /*0004*/ 	.word	0xffffffff
	.align		4
        /*0008*/ 	.word	0x00000000
	.align		4
        /*000c*/ 	.word	0xfffffffe
	.align		4
        /*0010*/ 	.word	0x00000000
	.align		4
        /*0014*/ 	.word	0xfffffffd
	.align		4
        /*0018*/ 	.word	0x00000000
	.align		4
        /*001c*/ 	.word	0xfffffffc


//--------------------- .nv.constant4             --------------------------
	.section	.nv.constant4,"a",@progbits
	.align	8
	.align		8
.nv.constant4:
        /*0000*/ 	.dword	precalc_xorwow_matrix
	.align		8
        /*0008*/ 	.dword	precalc_xorwow_offset_matrix
	.align		8
        /*0010*/ 	.dword	mrg32k3aM1
	.align		8
        /*0018*/ 	.dword	mrg32k3aM2
	.align		8
        /*0020*/ 	.dword	mrg32k3aM1SubSeq
	.align		8
        /*0028*/ 	.dword	mrg32k3aM2SubSeq
	.align		8
        /*0030*/ 	.dword	mrg32k3aM1Seq
	.align		8
        /*0038*/ 	.dword	mrg32k3aM2Seq
	.align		8
        /*0040*/ 	.dword	__cudart_i2opi_d
	.align		8
        /*0048*/ 	.dword	__cudart_sin_cos_coeffs


//--------------------- .nv.constant3             --------------------------
	.section	.nv.constant3,"a",@progbits
	.align	8
.nv.constant3:
	.type		__cr_lgamma_table,@object
	.size		__cr_lgamma_table,(.L_8 - __cr_lgamma_table)
__cr_lgamma_table:
        /*0000*/ 	.byte	0x00, 0x00, 0x00, 0x00, 0x00, 0x00, 0x00, 0x00, 0x00, 0x00, 0x00, 0x00, 0x00, 0x00, 0x00, 0x00
        /*0010*/ 	.byte	0xef, 0x39, 0xfa, 0xfe, 0x42, 0x2e, 0xe6, 0x3f, 0x02, 0x20, 0x2a, 0xfa, 0x0b, 0xab, 0xfc, 0x3f
        /*0020*/ 	.byte	0xf9, 0x2c, 0x92, 0x7c, 0xa7, 0x6c, 0x09, 0x40, 0xc9, 0x79, 0x44, 0x3c, 0x64, 0x26, 0x13, 0x40
        /*0030*/ 	.byte	0xca, 0x01, 0xcf, 0x3a, 0x27, 0x51, 0x1a, 0x40, 0x30, 0xcc, 0x2d, 0xf3, 0xe1, 0x0c, 0x21, 0x40
        /*0040*/ 	.byte	0x0d, 0xb7, 0xfc, 0x82, 0x8e, 0x35, 0x25, 0x40
.L_8:


//--------------------- .text._Z23monte_carlo_integrationP17curandStateXORWOWPd --------------------------
	.section	.text._Z23monte_carlo_integrationP17curandStateXORWOWPd,"ax",@progbits
	.align	128
        .global         _Z23monte_carlo_integrationP17curandStateXORWOWPd
        .type           _Z23monte_carlo_integrationP17curandStateXORWOWPd,@function
        .size           _Z23monte_carlo_integrationP17curandStateXORWOWPd,(.L_x_57 - _Z23monte_carlo_integrationP17curandStateXORWOWPd)
        .other          _Z23monte_carlo_integrationP17curandStateXORWOWPd,@"STO_CUDA_ENTRY STV_DEFAULT"
_Z23monte_carlo_integrationP17curandStateXORWOWPd:
.text._Z23monte_carlo_integrationP17curandStateXORWOWPd:
[----:B------:R-:W0:Y:S08]  /*0000*/  LDC R1, c[0x0][0x37c] ;  /* 0x0000df00ff017b82 */ /* 0x000e300000000800 */
[----:B------:R-:W1:Y:S01]  /*0010*/  S2UR UR6, SR_CTAID.X ;  /* 0x00000000000679c3 */ /* 0x000e620000002500 */
[----:B------:R-:W1:Y:S01]  /*0020*/  LDCU.64 UR8, c[0x0][0x380] ;  /* 0x00007000ff0877ac */ /* 0x000e620008000a00 */
[----:B0-----:R-:W-:Y:S01]  /*0030*/  VIADD R1, R1, 0xffffffd8 ;  /* 0xffffffd801017836 */ /* 0x001fe20000000000 */
[----:B------:R-:W0:Y:S01]  /*0040*/  LDCU.64 UR10, c[0x0][0x358] ;  /* 0x00006b00ff0a77ac */ /* 0x000e220008000a00 */
[----:B-1----:R-:W-:-:S06]  /*0050*/  UIMAD.WIDE.U32 UR8, UR6, 0x30, UR8 ;  /* 0x00000030060878a5 */ /* 0x002fcc000f8e0008 */
[----:B------:R-:W-:Y:S02]  /*0060*/  IMAD.U32 R24, RZ, RZ, UR8 ;  /* 0x00000008ff187e24 */ /* 0x000fe4000f8e00ff */
[----:B------:R-:W-:Y:S02]  /*0070*/  IMAD.U32 R25, RZ, RZ, UR9 ;  /* 0x00000009ff197e24 */ /* 0x000fe4000f8e00ff */
[----:B------:R-:W-:-:S04]  /*0080*/  IMAD.U32 R2, RZ, RZ, UR8 ;  /* 0x00000008ff027e24 */ /* 0x000fc8000f8e00ff */
[----:B0-----:R-:W2:Y:S01]  /*0090*/  LDG.E.64 R24, desc[UR10][R24.64] ;  /* 0x0000000a18187981 */ /* 0x001ea2000c1e1b00 */
[----:B------:R-:W-:-:S06]  /*00a0*/  IMAD.U32 R3, RZ, RZ, UR9 ;  /* 0x00000009ff037e24 */ /* 0x000fcc000f8e00ff */
[----:B------:R-:W3:Y:S01]  /*00b0*/  LDG.E.64 R2, desc[UR10][R2.64+0x10] ;  /* 0x0000100a02027981 */ /* 0x000ee2000c1e1b00 */
[----:B------:R-:W-:Y:S02]  /*00c0*/  IMAD.U32 R6, RZ, RZ, UR8 ;  /* 0x00000008ff067e24 */ /* 0x000fe4000f8e00ff */
[----:B------:R-:W-:-:S06]  /*00d0*/  IMAD.U32 R7, RZ, RZ, UR9 ;  /* 0x00000009ff077e24 */ /* 0x000fcc000f8e00ff */
[----:B------:R-:W4:Y:S01]  /*00e0*/  LDG.E.64 R6, desc[UR10][R6.64+0x8] ;  /* 0x0000080a06067981 */ /* 0x000f22000c1e1b00 */
[----:B------:R-:W-:Y:S01]  /*00f0*/  IMAD.MOV.U32 R13, RZ, RZ, 0x2f800000 ;  /* 0x2f800000ff0d7424 */ /* 0x000fe200078e00ff */
[----:B------:R-:W-:Y:S02]  /*0100*/  R2UR UR5, R1 ;  /* 0x00000000010572ca */ /* 0x000fe400000e0000 */
[----:B--2---:R-:W-:-:S04]  /*0110*/  SHF.R.U32.HI R0, RZ, 0x2, R25 ;  /* 0x00000002ff007819 */ /* 0x004fc80000011619 */
[----:B------:R-:W-:Y:S01]  /*0120*/  LOP3.LUT R0, R0, R25, RZ, 0x3c, !PT ;  /* 0x0000001900007212 */ /* 0x000fe200078e3cff */
[----:B---3--:R-:W-:-:S04]  /*0130*/  IMAD.SHL.U32 R5, R3, 0x10, RZ ;  /* 0x0000001003057824 */ /* 0x008fc800078e00ff */
[----:B------:R-:W-:-:S05]  /*0140*/  IMAD.SHL.U32 R4, R0, 0x2, RZ ;  /* 0x0000000200047824 */ /* 0x000fca00078e00ff */
[----:B------:R-:W-:Y:S02]  /*0150*/  LOP3.LUT R0, R0, R4, R5, 0x96, !PT ;  /* 0x0000000400007212 */ /* 0x000fe400078e9605 */
[----:B----4-:R-:W-:Y:S02]  /*0160*/  SHF.R.U32.HI R11, RZ, 0x2, R6 ;  /* 0x00000002ff0b7819 */ /* 0x010fe40000011606 */
[----:B------:R-:W-:Y:S02]  /*0170*/  LOP3.LUT R0, R0, R3, RZ, 0x3c, !PT ;  /* 0x0000000300007212 */ /* 0x000fe400078e3cff */
[----:B------:R-:W-:Y:S02]  /*0180*/  LOP3.LUT R11, R11, R6, RZ, 0x3c, !PT ;  /* 0x000000060b0b7212 */ /* 0x000fe400078e3cff */
[----:B------:R-:W-:Y:S01]  /*0190*/  IADD3 R4, PT, PT, R24, 0x587c5, R0 ;  /* 0x000587c518047810 */ /* 0x000fe20007ffe000 */
[----:B------:R-:W-:Y:S02]  /*01a0*/  IMAD.SHL.U32 R6, R0, 0x10, RZ ;  /* 0x0000001000067824 */ /* 0x000fe400078e00ff */
[----:B------:R-:W-:Y:S01]  /*01b0*/  IMAD.SHL.U32 R10, R11, 0x2, RZ ;  /* 0x000000020b0a7824 */ /* 0x000fe200078e00ff */
[----:B------:R-:W-:-:S04]  /*01c0*/  I2FP.F32.U32 R4, R4 ;  /* 0x0000000400047245 */ /* 0x000fc80000201000 */
[----:B------:R-:W-:Y:S01]  /*01d0*/  LOP3.LUT R25, R11, R10, R6, 0x96, !PT ;  /* 0x0000000a0b197212 */ /* 0x000fe200078e9606 */
[----:B------:R-:W-:-:S03]  /*01e0*/  FFMA R4, R4, R13, 1.1641532182693481445e-10 ;  /* 0x2f00000004047423 */ /* 0x000fc6000000000d */
[----:B------:R-:W-:-:S03]  /*01f0*/  LOP3.LUT R25, R25, R0, RZ, 0x3c, !PT ;  /* 0x0000000019197212 */ /* 0x000fc600078e3cff */
[----:B------:R-:W0:Y:S01]  /*0200*/  F2F.F64.F32 R4, R4 ;  /* 0x0000000400047310 */ /* 0x000e220000201800 */
[----:B------:R-:W-:-:S04]  /*0210*/  IADD3 R6, PT, PT, R24, 0xb0f8a, R25 ;  /* 0x000b0f8a18067810 */ /* 0x000fc80007ffe019 */
[----:B------:R-:W-:Y:S01]  /*0220*/  I2FP.F32.U32 R10, R6 ;  /* 0x00000006000a7245 */ /* 0x000fe20000201000 */
[----:B------:R-:W-:Y:S01]  /*0230*/  IMAD.MOV.U32 R6, RZ, RZ, -0x3ff ;  /* 0xfffffc01ff067424 */ /* 0x000fe200078e00ff */
[----:B0-----:R-:W-:Y:S01]  /*0240*/  ISETP.GT.AND P0, PT, R5, 0xfffff, PT ;  /* 0x000fffff0500780c */ /* 0x001fe20003f04270 */
[----:B------:R-:W-:Y:S02]  /*0250*/  IMAD.MOV.U32 R8, RZ, RZ, R4 ;  /* 0x000000ffff087224 */ /* 0x000fe400078e0004 */
[----:B------:R-:W-:-:S10]  /*0260*/  IMAD.MOV.U32 R9, RZ, RZ, R5 ;  /* 0x000000ffff097224 */ /* 0x000fd400078e0005 */
[----:B------:R-:W-:Y:S01]  /*0270*/  @!P0 DMUL R8, R8, 1.80143985094819840000e+16 ;  /* 0x4350000008088828 */ /* 0x000fe20000000000 */
[----:B------:R-:W-:-:S09]  /*0280*/  @!P0 IMAD.MOV.U32 R6, RZ, RZ, -0x435 ;  /* 0xfffffbcbff068424 */ /* 0x000fd200078e00ff */
[----:B------:R-:W-:-:S04]  /*0290*/  @!P0 IMAD.MOV.U32 R5, RZ, RZ, R9 ;  /* 0x000000ffff058224 */ /* 0x000fc800078e0009 */
[----:B------:R-:W-:-:S05]  /*02a0*/  VIADD R11, R5, 0xffffffff ;  /* 0xffffffff050b7836 */ /* 0x000fca0000000000 */
[----:B------:R-:W-:Y:S01]  /*02b0*/  ISETP.GT.U32.AND P1, PT, R11, 0x7feffffe, PT ;  /* 0x7feffffe0b00780c */ /* 0x000fe20003f24070 */
[----:B------:R-:W-:Y:S02]  /*02c0*/  IMAD.MOV.U32 R11, RZ, RZ, R4 ;  /* 0x000000ffff0b7224 */ /* 0x000fe400078e0004 */
[----:B------:R-:W-:Y:S01]  /*02d0*/  FFMA R4, R10, R13, 1.1641532182693481445e-10 ;  /* 0x2f0000000a047423 */ /* 0x000fe2000000000d */
[----:B------:R-:W-:-:S09]  /*02e0*/  @!P0 IMAD.MOV.U32 R11, RZ, RZ, R8 ;  /* 0x000000ffff0b8224 */ /* 0x000fd200078e0008 */
[----:B------:R-:W-:Y:S05]  /*02f0*/  @P1 BRA `(.L_x_0) ;  /* 0x0000000400041947 */ /* 0x000fea0003800000 */
[----:B------:R-:W-:Y:S01]  /*0300*/  LOP3.LUT R8, R5, 0xfffff, RZ, 0xc0, !PT ;  /* 0x000fffff05087812 */ /* 0x000fe200078ec0ff */
[----:B------:R-:W-:Y:S01]  /*0310*/  IMAD.MOV.U32 R10, RZ, RZ, RZ ;  /* 0x000000ffff0a7224 */ /* 0x000fe200078e00ff */
[----:B------:R-:W-:Y:S01]  /*0320*/  UMOV UR12, 0x3ae80f1e ;  /* 0x3ae80f1e000c7882 */ /* 0x000fe20000000000 */
[----:B------:R-:W-:Y:S01]  /*0330*/  IMAD.MOV.U32 R18, RZ, RZ, -0x748574fc ;  /* 0x8b7a8b04ff127424 */ /* 0x000fe200078e00ff */
[----:B------:R-:W-:Y:S01]  /*0340*/  LOP3.LUT R9, R8, 0x3ff00000, RZ, 0xfc, !PT ;  /* 0x3ff0000008097812 */ /* 0x000fe200078efcff */
[----:B------:R-:W-:Y:S01]  /*0350*/  IMAD.MOV.U32 R8, RZ, RZ, R11 ;  /* 0x000000ffff087224 */ /* 0x000fe200078e000b */
[----:B------:R-:W-:Y:S01]  /*0360*/  UMOV UR13, 0x3eb1380b ;  /* 0x3eb1380b000d7882 */ /* 0x000fe20000000000 */
[----:B------:R-:W-:Y:S01]  /*0370*/  IMAD.MOV.U32 R19, RZ, RZ, 0x3ed0ee25 ;  /* 0x3ed0ee25ff137424 */ /* 0x000fe200078e00ff */
[----:B------:R-:W-:Y:S01]  /*0380*/  ISETP.GE.U32.AND P0, PT, R9, 0x3ff6a09f, PT ;  /* 0x3ff6a09f0900780c */ /* 0x000fe20003f06070 */
[----:B------:R-:W-:Y:S01]  /*0390*/  IMAD.MOV.U32 R23, RZ, RZ, 0x43300000 ;  /* 0x43300000ff177424 */ /* 0x000fe200078e00ff */
[----:B------:R-:W-:Y:S01]  /*03a0*/  LEA.HI R5, R5, R6, RZ, 0xc ;  /* 0x0000000605057211 */ /* 0x000fe200078f60ff */
[----:B------:R-:W-:Y:S01]  /*03b0*/  UMOV UR14, 0x80000000 ;  /* 0x80000000000e7882 */ /* 0x000fe20000000000 */
[----:B------:R-:W-:-:S09]  /*03c0*/  UMOV UR15, 0x43300000 ;  /* 0x43300000000f7882 */ /* 0x000fd20000000000 */
[----:B------:R-:W-:Y:S02]  /*03d0*/  @P0 VIADD R11, R9, 0xfff00000 ;  /* 0xfff00000090b0836 */ /* 0x000fe40000000000 */
[----:B------:R-:W-:Y:S02]  /*03e0*/  @P0 VIADD R5, R5, 0x1 ;  /* 0x0000000105050836 */ /* 0x000fe40000000000 */
[----:B------:R-:W-:-:S03]  /*03f0*/  @P0 IMAD.MOV.U32 R9, RZ, RZ, R11 ;  /* 0x000000ffff090224 */ /* 0x000fc600078e000b */
[----:B------:R-:W-:-:S03]  /*0400*/  LOP3.LUT R22, R5, 0x80000000, RZ, 0x3c, !PT ;  /* 0x8000000005167812 */ /* 0x000fc600078e3cff */
[C---:B------:R-:W-:Y:S02]  /*0410*/  DADD R16, R8.reuse, 1 ;  /* 0x3ff0000008107429 */ /* 0x040fe40000000000 */
[----:B------:R-:W-:-:S04]  /*0420*/  DADD R8, R8, -1 ;  /* 0xbff0000008087429 */ /* 0x000fc80000000000 */
[----:B------:R-:W0:Y:S02]  /*0430*/  MUFU.RCP64H R11, R17 ;  /* 0x00000011000b7308 */ /* 0x000e240000001800 */
[----:B0-----:R-:W-:-:S08]  /*0440*/  DFMA R12, -R16, R10, 1 ;  /* 0x3ff00000100c742b */ /* 0x001fd0000000010a */
[----:B------:R-:W-:-:S08]  /*0450*/  DFMA R12, R12, R12, R12 ;  /* 0x0000000c0c0c722b */ /* 0x000fd0000000000c */
[----:B------:R-:W-:-:S08]  /*0460*/  DFMA R10, R10, R12, R10 ;  /* 0x0000000c0a0a722b */ /* 0x000fd0000000000a */
[----:B------:R-:W-:-:S08]  /*0470*/  DMUL R12, R8, R10 ;  /* 0x0000000a080c7228 */ /* 0x000fd00000000000 */
[----:B------:R-:W-:-:S08]  /*0480*/  DFMA R12, R8, R10, R12 ;  /* 0x0000000a080c722b */ /* 0x000fd0000000000c */
[----:B------:R-:W-:Y:S02]  /*0490*/  DMUL R14, R12, R12 ;  /* 0x0000000c0c0e7228 */ /* 0x000fe40000000000 */
[----:B------:R-:W-:-:S06]  /*04a0*/  DADD R20, R8, -R12 ;  /* 0x0000000008147229 */ /* 0x000fcc000000080c */
[----:B------:R-:W-:Y:S01]  /*04b0*/  DFMA R16, R14, UR12, R18 ;  /* 0x0000000c0e107c2b */ /* 0x000fe20008000012 */
[----:B------:R-:W-:Y:S01]  /*04c0*/  UMOV UR12, 0x9f02676f ;  /* 0x9f02676f000c7882 */ /* 0x000fe20000000000 */
[----:B------:R-:W-:Y:S01]  /*04d0*/  UMOV UR13, 0x3ef3b266 ;  /* 0x3ef3b266000d7882 */ /* 0x000fe20000000000 */
[----:B------:R-:W-:-:S05]  /*04e0*/  DADD R20, R20, R20 ;  /* 0x0000000014147229 */ /* 0x000fca0000000014 */
[----:B------:R-:W-:Y:S01]  /*04f0*/  DFMA R16, R14, R16, UR12 ;  /* 0x0000000c0e107e2b */ /* 0x000fe20008000010 */
[----:B------:R-:W-:Y:S01]  /*0500*/  UMOV UR12, 0xa9ab0956 ;  /* 0xa9ab0956000c7882 */ /* 0x000fe20000000000 */
[----:B------:R-:W-:Y:S01]  /*0510*/  UMOV UR13, 0x3f1745cb ;  /* 0x3f1745cb000d7882 */ /* 0x000fe20000000000 */
[----:B------:R-:W-:-:S05]  /*0520*/  DFMA R20, R8, -R12, R20 ;  /* 0x8000000c0814722b */ /* 0x000fca0000000014 */
[----:B------:R-:W-:Y:S01]  /*0530*/  DFMA R16, R14, R16, UR12 ;  /* 0x0000000c0e107e2b */ /* 0x000fe20008000010 */
[----:B------:R-:W-:Y:S01]  /*0540*/  UMOV UR12, 0x2d1b5154 ;  /* 0x2d1b5154000c7882 */ /* 0x000fe20000000000 */
[----:B------:R-:W-:Y:S01]  /*0550*/  UMOV UR13, 0x3f3c71c7 ;  /* 0x3f3c71c7000d7882 */ /* 0x000fe20000000000 */
[----:B------:R-:W-:-:S05]  /*0560*/  DMUL R20, R10, R20 ;  /* 0x000000140a147228 */ /* 0x000fca0000000000 */
[----:B------:R-:W-:Y:S01]  /*0570*/  DFMA R16, R14, R16, UR12 ;  /* 0x0000000c0e107e2b */ /* 0x000fe20008000010 */
[----:B------:R-:W-:Y:S01]  /*0580*/  UMOV UR12, 0x923be72d ;  /* 0x923be72d000c7882 */ /* 0x000fe20000000000 */
[----:B------:R-:W-:-:S06]  /*0590*/  UMOV UR13, 0x3f624924 ;  /* 0x3f624924000d7882 */ /* 0x000fcc0000000000 */
[----:B------:R-:W-:Y:S01]  /*05a0*/  DFMA R18, R14, R16, UR12 ;  /* 0x0000000c0e127e2b */ /* 0x000fe20008000010 */
[----:B------:R-:W-:Y:S01]  /*05b0*/  UMOV UR12, 0x9999a3c4 ;  /* 0x9999a3c4000c7882 */ /* 0x000fe20000000000 */
[----:B------:R-:W-:Y:S01]  /*05c0*/  UMOV UR13, 0x3f899999 ;  /* 0x3f899999000d7882 */ /* 0x000fe20000000000 */
[----:B------:R-:W-:Y:S01]  /*05d0*/  DADD R16, R22, -UR14 ;  /* 0x8000000e16107e29 */ /* 0x000fe20008000000 */
[----:B------:R-:W-:Y:S01]  /*05e0*/  UMOV UR14, 0xfefa39ef ;  /* 0xfefa39ef000e7882 */ /* 0x000fe20000000000 */
[----:B------:R-:W-:-:S03]  /*05f0*/  UMOV UR15, 0x3fe62e42 ;  /* 0x3fe62e42000f7882 */ /* 0x000fc60000000000 */
[----:B------:R-:W-:Y:S01]  /*0600*/  DFMA R18, R14, R18, UR12 ;  /* 0x0000000c0e127e2b */ /* 0x000fe20008000012 */
[----:B------:R-:W-:Y:S01]  /*0610*/  UMOV UR12, 0x55555554 ;  /* 0x55555554000c7882 */ /* 0x000fe20000000000 */
[----:B------:R-:W-:Y:S01]  /*0620*/  UMOV UR13, 0x3fb55555 ;  /* 0x3fb55555000d7882 */ /* 0x000fe20000000000 */
[----:B------:R-:W-:-:S05]  /*0630*/  DFMA R8, R16, UR14, R12 ;  /* 0x0000000e10087c2b */ /* 0x000fca000800000c */
[----:B------:R-:W-:Y:S01]  /*0640*/  DFMA R18, R14, R18, UR12 ;  /* 0x0000000c0e127e2b */ /* 0x000fe20008000012 */
[----:B------:R-:W-:Y:S01]  /*0650*/  UMOV UR12, 0xfefa39ef ;  /* 0xfefa39ef000c7882 */ /* 0x000fe20000000000 */
[----:B------:R-:W-:Y:S02]  /*0660*/  UMOV UR13, 0x3fe62e42 ;  /* 0x3fe62e42000d7882 */ /* 0x000fe40000000000 */
[----:B------:R-:W-:Y:S01]  /*0670*/  DFMA R22, R16, -UR12, R8 ;  /* 0x8000000c10167c2b */ /* 0x000fe20008000008 */
[----:B------:R-:W-:Y:S01]  /*0680*/  UMOV UR12, 0x3b39803f ;  /* 0x3b39803f000c7882 */ /* 0x000fe20000000000 */
[----:B------:R-:W-:Y:S02]  /*0690*/  UMOV UR13, 0x3c7abc9e ;  /* 0x3c7abc9e000d7882 */ /* 0x000fe40000000000 */
[----:B------:R-:W-:-:S04]  /*06a0*/  DMUL R18, R14, R18 ;  /* 0x000000120e127228 */ /* 0x000fc80000000000 */
[----:B------:R-:W-:-:S04]  /*06b0*/  DADD R22, -R12, R22 ;  /* 0x000000000c167229 */ /* 0x000fc80000000116 */
[----:B------:R-:W-:-:S08]  /*06c0*/  DFMA R18, R12, R18, R20 ;  /* 0x000000120c12722b */ /* 0x000fd00000000014 */
[----:B------:R-:W-:-:S08]  /*06d0*/  DADD R18, R18, -R22 ;  /* 0x0000000012127229 */ /* 0x000fd00000000816 */
[----:B------:R-:W-:-:S08]  /*06e0*/  DFMA R18, R16, UR12, R18 ;  /* 0x0000000c10127c2b */ /* 0x000fd00008000012 */
[----:B------:R-:W-:Y:S01]  /*06f0*/  DADD R8, R8, R18 ;  /* 0x0000000008087229 */ /* 0x000fe20000000012 */
[----:B------:R-:W-:Y:S10]  /*0700*/  BRA `(.L_x_1) ;  /* 0x0000000000187947 */ /* 0x000ff40003800000 */
.L_x_0:
[----:B------:R-:W-:Y:S01]  /*0710*/  MOV R10, 0x0 ;  /* 0x00000000000a7802 */ /* 0x000fe20000000f00 */
[----:B------:R-:W-:Y:S01]  /*0720*/  IMAD.MOV.U32 R11, RZ, RZ, 0x7ff00000 ;  /* 0x7ff00000ff0b7424 */ /* 0x000fe200078e00ff */
[----:B------:R-:W-:-:S05]  /*0730*/  LOP3.LUT P0, RZ, R9, 0x7fffffff, RZ, 0xc0, !PT ;  /* 0x7fffffff09ff7812 */ /* 0x000fca000780c0ff */
[----:B------:R-:W-:-:S10]  /*0740*/  DFMA R10, R8, R10, +INF ;  /* 0x7ff00000080a742b */ /* 0x000fd4000000000a */
[----:B------:R-:W-:Y:S02]  /*0750*/  FSEL R8, R10, RZ, P0 ;  /* 0x000000ff0a087208 */ /* 0x000fe40000000000 */
[----:B------:R-:W-:-:S07]  /*0760*/  FSEL R9, R11, -QNAN , P0 ;  /* 0xfff000000b097808 */ /* 0x000fce0000000000 */
.L_x_1:
[----:B------:R-:W-:Y:S01]  /*0770*/  DMUL R8, R8, -2 ;  /* 0xc000000008087828 */ /* 0x000fe20000000000 */
[----:B------:R-:W-:Y:S02]  /*0780*/  IMAD.MOV.U32 R14, RZ, RZ, 0x0 ;  /* 0x00000000ff0e7424 */ /* 0x000fe400078e00ff */
[----:B------:R-:W-:-:S03]  /*0790*/  IMAD.MOV.U32 R15, RZ, RZ, 0x3fd80000 ;  /* 0x3fd80000ff0f7424 */ /* 0x000fc600078e00ff */
[----:B------:R-:W0:Y:S04]  /*07a0*/  MUFU.RSQ64H R11, R9 ;  /* 0x00000009000b7308 */ /* 0x000e280000001c00 */
[----:B------:R-:W-:-:S05]  /*07b0*/  VIADD R10, R9, 0xfcb00000 ;  /* 0xfcb00000090a7836 */ /* 0x000fca0000000000 */
[----:B------:R-:W-:Y:S01]  /*07c0*/  ISETP.GE.U32.AND P0, PT, R10, 0x7ca00000, PT ;  /* 0x7ca000000a00780c */ /* 0x000fe20003f06070 */
[----:B0-----:R-:W-:-:S08]  /*07d0*/  DMUL R12, R10, R10 ;  /* 0x0000000a0a0c7228 */ /* 0x001fd00000000000 */
[----:B------:R-:W-:-:S08]  /*07e0*/  DFMA R12, R8, -R12, 1 ;  /* 0x3ff00000080c742b */ /* 0x000fd0000000080c */
[----:B------:R-:W-:Y:S02]  /*07f0*/  DFMA R14, R12, R14, 0.5 ;  /* 0x3fe000000c0e742b */ /* 0x000fe4000000000e */
[----:B------:R-:W-:-:S08]  /*0800*/  DMUL R12, R10, R12 ;  /* 0x0000000c0a0c7228 */ /* 0x000fd00000000000 */
[----:B------:R-:W-:-:S08]  /*0810*/  DFMA R16, R14, R12, R10 ;  /* 0x0000000c0e10722b */ /* 0x000fd0000000000a */
[----:B------:R-:W-:Y:S02]  /*0820*/  DMUL R18, R8, R16 ;  /* 0x0000001008127228 */ /* 0x000fe40000000000 */
[----:B------:R-:W-:Y:S02]  /*0830*/  VIADD R15, R17, 0xfff00000 ;  /* 0xfff00000110f7836 */ /* 0x000fe40000000000 */
[----:B------:R-:W-:-:S04]  /*0840*/  IMAD.MOV.U32 R14, RZ, RZ, R16 ;  /* 0x000000ffff0e7224 */ /* 0x000fc800078e0010 */
[----:B------:R-:W-:-:S08]  /*0850*/  DFMA R12, R18, -R18, R8 ;  /* 0x80000012120c722b */ /* 0x000fd00000000008 */
[----:B------:R-:W-:Y:S01]  /*0860*/  DFMA R20, R12, R14, R18 ;  /* 0x0000000e0c14722b */ /* 0x000fe20000000012 */
[----:B------:R-:W-:Y:S10]  /*0870*/  @!P0 BRA `(.L_x_2) ;  /* 0x00000000001c8947 */ /* 0x000ff40003800000 */
[----:B------:R-:W-:Y:S02]  /*0880*/  IMAD.MOV.U32 R20, RZ, RZ, R12 ;  /* 0x000000ffff147224 */ /* 0x000fe400078e000c */
[----:B------:R-:W-:Y:S01]  /*0890*/  IMAD.MOV.U32 R14, RZ, RZ, R18 ;  /* 0x000000ffff0e7224 */ /* 0x000fe200078e0012 */
[----:B------:R-:W-:Y:S01]  /*08a0*/  MOV R18, 0x8d0 ;  /* 0x000008d000127802 */ /* 0x000fe20000000f00 */
[----:B------:R-:W-:-:S07]  /*08b0*/  IMAD.MOV.U32 R12, RZ, RZ, R10 ;  /* 0x000000ffff0c7224 */ /* 0x000fce00078e000a */
[----:B------:R-:W-:Y:S05]  /*08c0*/  CALL.REL.NOINC `($__internal_2_$__cuda_sm20_dsqrt_rn_f64_mediumpath_v1) ;  /* 0x0000004400c07944 */ /* 0x000fea0003c00000 */
[----:B------:R-:W-:Y:S02]  /*08d0*/  IMAD.MOV.U32 R20, RZ, RZ, R8 ;  /* 0x000000ffff147224 */ /* 0x000fe400078e0008 */
[----:B------:R-:W-:-:S07]  /*08e0*/  IMAD.MOV.U32 R21, RZ, RZ, R9 ;  /* 0x000000ffff157224 */ /* 0x000fce00078e0009 */
.L_x_2:
[----:B------:R-:W0:Y:S01]  /*08f0*/  F2F.F64.F32 R4, R4 ;  /* 0x0000000400047310 */ /* 0x000e220000201800 */
[----:B------:R-:W-:Y:S01]  /*0900*/  UMOV UR12, 0x54442d18 ;  /* 0x54442d18000c7882 */ /* 0x000fe20000000000 */
[----:B------:R-:W-:Y:S02]  /*0910*/  UMOV UR13, 0x401921fb ;  /* 0x401921fb000d7882 */ /* 0x000fe40000000000 */
[----:B0-----:R-:W-:-:S08]  /*0920*/  DMUL R22, R4, UR12 ;  /* 0x0000000c04167c28 */ /* 0x001fd00008000000 */
[----:B------:R-:W-:-:S14]  /*0930*/  DSETP.NEU.AND P0, PT, R22, +INF , PT ;  /* 0x7ff000001600742a */ /* 0x000fdc0003f0d000 */
[----:B------:R-:W-:Y:S01]  /*0940*/  @!P0 DMUL R26, RZ, +INF ;  /* 0x7ff00000ff1a8828 */ /* 0x000fe20000000000 */
[----:B------:R-:W-:Y:S01]  /*0950*/  @!P0 IMAD.MOV.U32 R6, RZ, RZ, 0x1 ;  /* 0x00000001ff068424 */ /* 0x000fe200078e00ff */
[----:B------:R-:W-:Y:S09]  /*0960*/  @!P0 BRA `(.L_x_3) ;  /* 0x00000000005c8947 */ /* 0x000ff20003800000 */
[----:B------:R-:W-:Y:S01]  /*0970*/  UMOV UR12, 0x6dc9c883 ;  /* 0x6dc9c883000c7882 */ /* 0x000fe20000000000 */
[----:B------:R-:W-:Y:S01]  /*0980*/  UMOV UR13, 0x3fe45f30 ;  /* 0x3fe45f30000d7882 */ /* 0x000fe20000000000 */
[C---:B------:R-:W-:Y:S02]  /*0990*/  DSETP.GE.AND P0, PT, R22.reuse, 2.14748364800000000000e+09, PT ;  /* 0x41e000001600742a */ /* 0x040fe40003f06000 */
[----:B------:R-:W-:Y:S01]  /*09a0*/  DMUL R4, R22, UR12 ;  /* 0x0000000c16047c28 */ /* 0x000fe20008000000 */
[----:B------:R-:W-:Y:S01]  /*09b0*/  UMOV UR12, 0x54442d18 ;  /* 0x54442d18000c7882 */ /* 0x000fe20000000000 */
[----:B------:R-:W-:-:S04]  /*09c0*/  UMOV UR13, 0x3ff921fb ;  /* 0x3ff921fb000d7882 */ /* 0x000fc80000000000 */
[----:B------:R-:W0:Y:S08]  /*09d0*/  F2I.F64 R12, R4 ;  /* 0x00000004000c7311 */ /* 0x000e300000301100 */
[----:B0-----:R-:W0:Y:S02]  /*09e0*/  I2F.F64 R26, R12 ;  /* 0x0000000c001a7312 */ /* 0x001e240000201c00 */
[----:B0-----:R-:W-:Y:S01]  /*09f0*/  DFMA R8, R26, -UR12, R22 ;  /* 0x8000000c1a087c2b */ /* 0x001fe20008000016 */
[----:B------:R-:W-:Y:S01]  /*0a00*/  UMOV UR12, 0x33145c00 ;  /* 0x33145c00000c7882 */ /* 0x000fe20000000000 */
[----:B------:R-:W-:-:S06]  /*0a10*/  UMOV UR13, 0x3c91a626 ;  /* 0x3c91a626000d7882 */ /* 0x000fcc0000000000 */
[----:B------:R-:W-:Y:S01]  /*0a20*/  DFMA R8, R26, -UR12, R8 ;  /* 0x8000000c1a087c2b */ /* 0x000fe20008000008 */
[----:B------:R-:W-:Y:S01]  /*0a30*/  UMOV UR12, 0x252049c0 ;  /* 0x252049c0000c7882 */ /* 0x000fe20000000000 */
[----:B------:R-:W-:-:S06]  /*0a40*/  UMOV UR13, 0x397b839a ;  /* 0x397b839a000d7882 */ /* 0x000fcc0000000000 */
[----:B------:R-:W-:Y:S01]  /*0a50*/  DFMA R26, R26, -UR12, R8 ;  /* 0x8000000c1a1a7c2b */ /* 0x000fe20008000008 */
[----:B------:R-:W-:Y:S10]  /*0a60*/  @!P0 BRA `(.L_x_4) ;  /* 0x0000000000188947 */ /* 0x000ff40003800000 */
[----:B------:R-:W-:Y:S01]  /*0a70*/  IMAD.MOV.U32 R12, RZ, RZ, R22 ;  /* 0x000000ffff0c7224 */ /* 0x000fe200078e0016 */
[----:B------:R-:W-:Y:S01]  /*0a80*/  MOV R34, 0xab0 ;  /* 0x00000ab000227802 */ /* 0x000fe20000000f00 */
[----:B------:R-:W-:-:S07]  /*0a90*/  IMAD.MOV.U32 R35, RZ, RZ, R23 ;  /* 0x000000ffff237224 */ /* 0x000fce00078e0017 */
[----:B------:R-:W-:Y:S05]  /*0aa0*/  CALL.REL.NOINC `($_Z23monte_carlo_integrationP17curandStateXORWOWPd$__internal_trig_reduction_slowpathd) ;  /* 0x00000050009c7944 */ /* 0x000fea0003c00000 */
[----:B------:R-:W-:Y:S02]  /*0ab0*/  IMAD.MOV.U32 R26, RZ, RZ, R16 ;  /* 0x000000ffff1a7224 */ /* 0x000fe400078e0010 */
[----:B------:R-:W-:-:S07]  /*0ac0*/  IMAD.MOV.U32 R27, RZ, RZ, R17 ;  /* 0x000000ffff1b7224 */ /* 0x000fce00078e0011 */
.L_x_4:
[----:B------:R-:W-:-:S07]  /*0ad0*/  VIADD R6, R12, 0x1 ;  /* 0x000000010c067836 */ /* 0x000fce0000000000 */
.L_x_3:
[----:B------:R-:W0:Y:S01]  /*0ae0*/  LDCU.64 UR12, c[0x4][0x48] ;  /* 0x01000900ff0c77ac */ /* 0x000e220008000a00 */
[----:B------:R-:W-:-:S05]  /*0af0*/  IMAD.SHL.U32 R4, R6, 0x40, RZ ;  /* 0x0000004006047824 */ /* 0x000fca00078e00ff */
[----:B------:R-:W-:-:S04]  /*0b00*/  LOP3.LUT R4, R4, 0x40, RZ, 0xc0, !PT ;  /* 0x0000004004047812 */ /* 0x000fc800078ec0ff */
[----:B0-----:R-:W-:-:S05]  /*0b10*/  IADD3 R28, P0, PT, R4, UR12, RZ ;  /* 0x0000000c041c7c10 */ /* 0x001fca000ff1e0ff */
[----:B------:R-:W-:-:S05]  /*0b20*/  IMAD.X R29, RZ, RZ, UR13, P0 ;  /* 0x0000000dff1d7e24 */ /* 0x000fca00080e06ff */
[----:B------:R-:W2:Y:S04]  /*0b30*/  LDG.E.128.CONSTANT R8, desc[UR10][R28.64] ;  /* 0x0000000a1c087981 */ /* 0x000ea8000c1e9d00 */
[----:B------:R-:W3:Y:S04]  /*0b40*/  LDG.E.128.CONSTANT R12, desc[UR10][R28.64+0x10] ;  /* 0x0000100a1c0c7981 */ /* 0x000ee8000c1e9d00 */
[----:B------:R-:W4:Y:S01]  /*0b50*/  LDG.E.128.CONSTANT R16, desc[UR10][R28.64+0x20] ;  /* 0x0000200a1c107981 */ /* 0x000f22000c1e9d00 */
[----:B------:R-:W-:Y:S01]  /*0b60*/  LOP3.LUT R4, R6, 0x1, RZ, 0xc0, !PT ;  /* 0x0000000106047812 */ /* 0x000fe200078ec0ff */
[----:B------:R-:W-:Y:S01]  /*0b70*/  IMAD.MOV.U32 R30, RZ, RZ, 0x20fd8164 ;  /* 0x20fd8164ff1e7424 */ /* 0x000fe200078e00ff */
[----:B------:R-:W-:Y:S01]  /*0b80*/  DSETP.NEU.AND P1, PT, R22, +INF , PT ;  /* 0x7ff000001600742a */ /* 0x000fe20003f2d000 */
[----:B------:R-:W-:Y:S01]  /*0b90*/  IMAD.MOV.U32 R31, RZ, RZ, 0x3da8ff83 ;  /* 0x3da8ff83ff1f7424 */ /* 0x000fe200078e00ff */
[----:B------:R-:W-:Y:S01]  /*0ba0*/  ISETP.NE.U32.AND P0, PT, R4, 0x1, PT ;  /* 0x000000010400780c */ /* 0x000fe20003f05070 */
[----:B------:R-:W-:-:S03]  /*0bb0*/  DMUL R4, R26, R26 ;  /* 0x0000001a1a047228 */ /* 0x000fc60000000000 */
[----:B------:R-:W-:Y:S02]  /*0bc0*/  FSEL R30, R30, -8.06006814911005101289e+34, !P0 ;  /* 0xf9785eba1e1e7808 */ /* 0x000fe40004000000 */
[----:B------:R-:W-:-:S06]  /*0bd0*/  FSEL R31, -R31, 0.11223486810922622681, !P0 ;  /* 0x3de5db651f1f7808 */ /* 0x000fcc0004000100 */
[----:B--2---:R-:W-:-:S08]  /*0be0*/  DFMA R8, R4, R30, R8 ;  /* 0x0000001e0408722b */ /* 0x004fd00000000008 */
[----:B------:R-:W-:-:S08]  /*0bf0*/  DFMA R8, R4, R8, R10 ;  /* 0x000000080408722b */ /* 0x000fd0000000000a */
[----:B---3--:R-:W-:-:S08]  /*0c00*/  DFMA R8, R4, R8, R12 ;  /* 0x000000080408722b */ /* 0x008fd0000000000c */
[----:B------:R-:W-:-:S08]  /*0c10*/  DFMA R8, R4, R8, R14 ;  /* 0x000000080408722b */ /* 0x000fd0000000000e */
[----:B----4-:R-:W-:-:S08]  /*0c20*/  DFMA R8, R4, R8, R16 ;  /* 0x000000080408722b */ /* 0x010fd00000000010 */
[----:B------:R-:W-:-:S08]  /*0c30*/  DFMA R8, R4, R8, R18 ;  /* 0x000000080408722b */ /* 0x000fd00000000012 */
[----:B------:R-:W-:Y:S02]  /*0c40*/  DFMA R26, R8, R26, R26 ;  /* 0x0000001a081a722b */ /* 0x000fe4000000001a */
[----:B------:R-:W-:-:S10]  /*0c50*/  DFMA R4, R4, R8, 1 ;  /* 0x3ff000000404742b */ /* 0x000fd40000000008 */
[----:B------:R-:W-:Y:S02]  /*0c60*/  FSEL R8, R4, R26, !P0 ;  /* 0x0000001a04087208 */ /* 0x000fe40004000000 */
[----:B------:R-:W-:Y:S01]  /*0c70*/  FSEL R9, R5, R27, !P0 ;  /* 0x0000001b05097208 */ /* 0x000fe20004000000 */
[----:B------:R-:W-:Y:S01]  /*0c80*/  @!P1 DMUL R26, RZ, +INF ;  /* 0x7ff00000ff1a9828 */ /* 0x000fe20000000000 */
[----:B------:R-:W-:Y:S01]  /*0c90*/  LOP3.LUT P0, RZ, R6, 0x2, RZ, 0xc0, !PT ;  /* 0x0000000206ff7812 */ /* 0x000fe2000780c0ff */
[----:B------:R-:W-:-:S03]  /*0ca0*/  @!P1 IMAD.MOV.U32 R6, RZ, RZ, RZ ;  /* 0x000000ffff069224 */ /* 0x000fc600078e00ff */
[----:B------:R-:W-:-:S10]  /*0cb0*/  DADD R4, RZ, -R8 ;  /* 0x00000000ff047229 */ /* 0x000fd40000000808 */
[----:B------:R-:W-:Y:S02]  /*0cc0*/  FSEL R4, R8, R4, !P0 ;  /* 0x0000000408047208 */ /* 0x000fe40004000000 */
[----:B------:R-:W-:-:S06]  /*0cd0*/  FSEL R5, R9, R5, !P0 ;  /* 0x0000000509057208 */ /* 0x000fcc0004000000 */
[----:B------:R-:W-:Y:S01]  /*0ce0*/  DMUL R4, R20, R4 ;  /* 0x0000000414047228 */ /* 0x000fe20000000000 */
[----:B------:R-:W-:Y:S10]  /*0cf0*/  @!P1 BRA `(.L_x_5) ;  /* 0x00000000005c9947 */ /* 0x000ff40003800000 */
        /* <DEDUP_REMOVED lines=20> */
[----:B------:R-:W-:Y:S01]  /*0e40*/  IMAD.MOV.U32 R6, RZ, RZ, R12 ;  /* 0x000000ffff067224 */ /* 0x000fe200078e000c */
[----:B------:R-:W-:Y:S01]  /*0e50*/  MOV R27, R17 ;  /* 0x00000011001b7202 */ /* 0x000fe20000000f00 */
[----:B------:R-:W-:-:S07]  /*0e60*/  IMAD.MOV.U32 R26, RZ, RZ, R16 ;  /* 0x000000ffff1a7224 */ /* 0x000fce00078e0010 */
.L_x_5:
        /* <DEDUP_REMOVED lines=9> */
[----:B------:R-:W-:-:S02]  /*0f00*/  IMAD.MOV.U32 R30, RZ, RZ, 0x20fd8164 ;  /* 0x20fd8164ff1e7424 */ /* 0x000fc400078e00ff */
[----:B------:R-:W-:Y:S01]  /*0f10*/  IMAD.MOV.U32 R31, RZ, RZ, 0x3da8ff83 ;  /* 0x3da8ff83ff1f7424 */ /* 0x000fe200078e00ff */
[----:B------:R-:W-:Y:S01]  /*0f20*/  ISETP.NE.U32.AND P0, PT, R22, 0x1, PT ;  /* 0x000000011600780c */ /* 0x000fe20003f05070 */
[----:B------:R-:W-:-:S03]  /*0f30*/  DMUL R22, R26, R26 ;  /* 0x0000001a1a167228 */ /* 0x000fc60000000000 */
[----:B------:R-:W-:Y:S02]  /*0f40*/  FSEL R30, R30, -8.06006814911005101289e+34, !P0 ;  /* 0xf9785eba1e1e7808 */ /* 0x000fe40004000000 */
[----:B------:R-:W-:-:S06]  /*0f50*/  FSEL R31, -R31, 0.11223486810922622681, !P0 ;  /* 0x3de5db651f1f7808 */ /* 0x000fcc0004000100 */
[----:B--2---:R-:W-:Y:S01]  /*0f60*/  DFMA R8, R22, R30, R8 ;  /* 0x0000001e1608722b */ /* 0x004fe20000000008 */
[----:B------:R-:W-:-:S04]  /*0f70*/  SHF.R.U32.HI R30, RZ, 0x2, R7 ;  /* 0x00000002ff1e7819 */ /* 0x000fc80000011607 */
[----:B------:R-:W-:Y:S01]  /*0f80*/  LOP3.LUT R30, R30, R7, RZ, 0x3c, !PT ;  /* 0x000000071e1e7212 */ /* 0x000fe200078e3cff */
[----:B------:R-:W-:Y:S02]  /*0f90*/  IMAD.SHL.U32 R7, R25, 0x10, RZ ;  /* 0x0000001019077824 */ /* 0x000fe400078e00ff */
[----:B------:R-:W-:Y:S01]  /*0fa0*/  DFMA R8, R22, R8, R10 ;  /* 0x000000081608722b */ /* 0x000fe2000000000a */
[----:B------:R-:W-:Y:S01]  /*0fb0*/  SHF.R.U32.HI R11, RZ, 0x2, R2 ;  /* 0x00000002ff0b7819 */ /* 0x000fe20000011602 */
[----:B------:R-:W-:-:S03]  /*0fc0*/  IMAD.SHL.U32 R10, R30, 0x2, RZ ;  /* 0x000000021e0a7824 */ /* 0x000fc600078e00ff */
[----:B------:R-:W-:Y:S02]  /*0fd0*/  LOP3.LUT R11, R11, R2, RZ, 0x3c, !PT ;  /* 0x000000020b0b7212 */ /* 0x000fe400078e3cff */
[----:B------:R-:W-:Y:S01]  /*0fe0*/  LOP3.LUT R10, R30, R10, R7, 0x96, !PT ;  /* 0x0000000a1e0a7212 */ /* 0x000fe200078e9607 */
[----:B---3--:R-:W-:Y:S01]  /*0ff0*/  DFMA R8, R22, R8, R12 ;  /* 0x000000081608722b */ /* 0x008fe2000000000c */
[----:B------:R-:W-:Y:S02]  /*1000*/  IMAD.MOV.U32 R12, RZ, RZ, 0x2f800000 ;  /* 0x2f800000ff0c7424 */ /* 0x000fe400078e00ff */
[----:B------:R-:W-:Y:S01]  /*1010*/  LOP3.LUT R10, R10, R25, RZ, 0x3c, !PT ;  /* 0x000000190a0a7212 */ /* 0x000fe200078e3cff */
[----:B------:R-:W-:-:S03]  /*1020*/  IMAD.SHL.U32 R13, R11, 0x2, RZ ;  /* 0x000000020b0d7824 */ /* 0x000fc600078e00ff */
[----:B------:R-:W-:Y:S01]  /*1030*/  IADD3 R7, PT, PT, R24, 0x10974f, R10 ;  /* 0x0010974f18077810 */ /* 0x000fe20007ffe00a */
[----:B------:R-:W-:Y:S01]  /*1040*/  DFMA R8, R22, R8, R14 ;  /* 0x000000081608722b */ /* 0x000fe2000000000e */
[----:B------:R-:W-:Y:S02]  /*1050*/  IMAD.SHL.U32 R2, R10, 0x10, RZ ;  /* 0x000000100a027824 */ /* 0x000fe400078e00ff */
[----:B------:R-:W-:-:S03]  /*1060*/  I2FP.F32.U32 R7, R7 ;  /* 0x0000000700077245 */ /* 0x000fc60000201000 */
[----:B------:R-:W-:Y:S02]  /*1070*/  LOP3.LUT R11, R11, R13, R2, 0x96, !PT ;  /* 0x0000000d0b0b7212 */ /* 0x000fe400078e9602 */
[----:B------:R-:W-:Y:S01]  /*1080*/  FFMA R7, R7, R12, 1.1641532182693481445e-10 ;  /* 0x2f00000007077423 */ /* 0x000fe2000000000c */
[----:B----4-:R-:W-:Y:S01]  /*1090*/  DFMA R16, R22, R8, R16 ;  /* 0x000000081610722b */ /* 0x010fe20000000010 */
[----:B------:R-:W-:Y:S02]  /*10a0*/  LOP3.LUT R11, R11, R10, RZ, 0x3c, !PT ;  /* 0x0000000a0b0b7212 */ /* 0x000fe400078e3cff */
[----:B------:R-:W0:Y:S02]  /*10b0*/  F2F.F64.F32 R8, R7 ;  /* 0x0000000700087310 */ /* 0x000e240000201800 */
[----:B------:R-:W-:-:S03]  /*10c0*/  IADD3 R2, PT, PT, R24, 0x161f14, R11 ;  /* 0x00161f1418027810 */ /* 0x000fc60007ffe00b */
[----:B------:R-:W-:-:S08]  /*10d0*/  DFMA R16, R22, R16, R18 ;  /* 0x000000101610722b */ /* 0x000fd00000000012 */
[----:B------:R-:W-:Y:S01]  /*10e0*/  DFMA R26, R16, R26, R26 ;  /* 0x0000001a101a722b */ /* 0x000fe2000000001a */
[----:B0-----:R-:W-:Y:S01]  /*10f0*/  ISETP.GT.AND P1, PT, R9, 0xfffff, PT ;  /* 0x000fffff0900780c */ /* 0x001fe20003f24270 */
[----:B------:R-:W-:Y:S01]  /*1100*/  DFMA R16, R22, R16, 1 ;  /* 0x3ff000001610742b */ /* 0x000fe20000000010 */
[----:B------:R-:W-:Y:S02]  /*1110*/  IMAD.MOV.U32 R14, RZ, RZ, R8 ;  /* 0x000000ffff0e7224 */ /* 0x000fe400078e0008 */
[----:B------:R-:W-:-:S07]  /*1120*/  IMAD.MOV.U32 R15, RZ, RZ, R9 ;  /* 0x000000ffff0f7224 */ /* 0x000fce00078e0009 */
[----:B------:R-:W-:Y:S02]  /*1130*/  FSEL R16, R16, R26, !P0 ;  /* 0x0000001a10107208 */ /* 0x000fe40004000000 */
[----:B------:R-:W-:Y:S01]  /*1140*/  @!P1 DMUL R14, R14, 1.80143985094819840000e+16 ;  /* 0x435000000e0e9828 */ /* 0x000fe20000000000 */
[----:B------:R-:W-:Y:S02]  /*1150*/  FSEL R17, R17, R27, !P0 ;  /* 0x0000001b11117208 */ /* 0x000fe40004000000 */
[----:B------:R-:W-:-:S04]  /*1160*/  LOP3.LUT P0, RZ, R6, 0x2, RZ, 0xc0, !PT ;  /* 0x0000000206ff7812 */ /* 0x000fc8000780c0ff */
[----:B------:R-:W-:-:S03]  /*1170*/  DADD R18, RZ, -R16 ;  /* 0x00000000ff127229 */ /* 0x000fc60000000810 */
[----:B------:R-:W-:-:S04]  /*1180*/  @!P1 IMAD.MOV.U32 R9, RZ, RZ, R15 ;  /* 0x000000ffff099224 */ /* 0x000fc800078e000f */
[----:B------:R-:W-:-:S03]  /*1190*/  VIADD R13, R9, 0xffffffff ;  /* 0xffffffff090d7836 */ /* 0x000fc60000000000 */
[----:B------:R-:W-:Y:S01]  /*11a0*/  FSEL R6, R16, R18, !P0 ;  /* 0x0000001210067208 */ /* 0x000fe20004000000 */
[----:B------:R-:W-:Y:S01]  /*11b0*/  IMAD.MOV.U32 R16, RZ, RZ, R8 ;  /* 0x000000ffff107224 */ /* 0x000fe200078e0008 */
[----:B------:R-:W-:Y:S01]  /*11c0*/  FSEL R7, R17, R19, !P0 ;  /* 0x0000001311077208 */ /* 0x000fe20004000000 */
[----:B------:R-:W-:Y:S01]  /*11d0*/  IMAD.MOV.U32 R8, RZ, RZ, -0x3ff ;  /* 0xfffffc01ff087424 */ /* 0x000fe200078e00ff */
[----:B------:R-:W-:Y:S01]  /*11e0*/  ISETP.GT.U32.AND P0, PT, R13, 0x7feffffe, PT ;  /* 0x7feffffe0d00780c */ /* 0x000fe20003f04070 */
[----:B------:R-:W-:Y:S01]  /*11f0*/  @!P1 IMAD.MOV.U32 R8, RZ, RZ, -0x435 ;  /* 0xfffffbcbff089424 */ /* 0x000fe200078e00ff */
[----:B------:R-:W-:Y:S01]  /*1200*/  I2FP.F32.U32 R13, R2 ;  /* 0x00000002000d7245 */ /* 0x000fe20000201000 */
[----:B------:R-:W-:Y:S01]  /*1210*/  @!P1 IMAD.MOV.U32 R16, RZ, RZ, R14 ;  /* 0x000000ffff109224 */ /* 0x000fe200078e000e */
[----:B------:R-:W-:-:S03]  /*1220*/  DMUL R6, R20, R6 ;  /* 0x0000000614067228 */ /* 0x000fc60000000000 */
[----:B------:R-:W-:-:S06]  /*1230*/  FFMA R2, R13, R12, 1.1641532182693481445e-10 ;  /* 0x2f0000000d027423 */ /* 0x000fcc000000000c */
        /* <DEDUP_REMOVED lines=31> */
[----:B------:R-:W-:Y:S02]  /*1430*/  DADD R22, R8, R8 ;  /* 0x0000000008167229 */ /* 0x000fe40000000008 */
[----:B------:R-:W-:Y:S01]  /*1440*/  DADD R8, R26, -UR14 ;  /* 0x8000000e1a087e29 */ /* 0x000fe20008000000 */
[----:B------:R-:W-:Y:S01]  /*1450*/  UMOV UR14, 0xfefa39ef ;  /* 0xfefa39ef000e7882 */ /* 0x000fe20000000000 */
[----:B------:R-:W-:Y:S01]  /*1460*/  UMOV UR15, 0x3fe62e42 ;  /* 0x3fe62e42000f7882 */ /* 0x000fe20000000000 */
[----:B------:R-:W-:Y:S01]  /*1470*/  DFMA R20, R18, R20, UR12 ;  /* 0x0000000c12147e2b */ /* 0x000fe20008000014 */
[----:B------:R-:W-:Y:S01]  /*1480*/  UMOV UR12, 0xa9ab0956 ;  /* 0xa9ab0956000c7882 */ /* 0x000fe20000000000 */
[----:B------:R-:W-:Y:S01]  /*1490*/  UMOV UR13, 0x3f1745cb ;  /* 0x3f1745cb000d7882 */ /* 0x000fe20000000000 */
[----:B------:R-:W-:-:S02]  /*14a0*/  DFMA R22, R12, -R16, R22 ;  /* 0x800000100c16722b */ /* 0x000fc40000000016 */
[----:B------:R-:W-:-:S03]  /*14b0*/  DFMA R12, R8, UR14, R16 ;  /* 0x0000000e080c7c2b */ /* 0x000fc60008000010 */
        /* <DEDUP_REMOVED lines=26> */
.L_x_6:
[----:B------:R-:W-:Y:S01]  /*1660*/  IMAD.MOV.U32 R8, RZ, RZ, 0x0 ;  /* 0x00000000ff087424 */ /* 0x000fe200078e00ff */
[----:B------:R-:W-:Y:S02]  /*1670*/  MOV R9, 0x7ff00000 ;  /* 0x7ff0000000097802 */ /* 0x000fe40000000f00 */
[----:B------:R-:W-:-:S04]  /*1680*/  LOP3.LUT P0, RZ, R15, 0x7fffffff, RZ, 0xc0, !PT ;  /* 0x7fffffff0fff7812 */ /* 0x000fc8000780c0ff */
[----:B------:R-:W-:-:S10]  /*1690*/  DFMA R8, R14, R8, +INF ;  /* 0x7ff000000e08742b */ /* 0x000fd40000000008 */
[----:B------:R-:W-:Y:S02]  /*16a0*/  FSEL R20, R8, RZ, P0 ;  /* 0x000000ff08147208 */ /* 0x000fe40000000000 */
[----:B------:R-:W-:-:S07]  /*16b0*/  FSEL R21, R9, -QNAN , P0 ;  /* 0xfff0000009157808 */ /* 0x000fce0000000000 */
.L_x_7:
        /* <DEDUP_REMOVED lines=20> */
[----:B------:R-:W-:Y:S02]  /*1800*/  IMAD.MOV.U32 R9, RZ, RZ, R21 ;  /* 0x000000ffff097224 */ /* 0x000fe400078e0015 */
[----:B------:R-:W-:Y:S02]  /*1810*/  IMAD.MOV.U32 R20, RZ, RZ, R22 ;  /* 0x000000ffff147224 */ /* 0x000fe400078e0016 */
[----:B------:R-:W-:-:S07]  /*1820*/  IMAD.MOV.U32 R13, RZ, RZ, R23 ;  /* 0x000000ffff0d7224 */ /* 0x000fce00078e0017 */
[----:B------:R-:W-:Y:S05]  /*1830*/  CALL.REL.NOINC `($__internal_2_$__cuda_sm20_dsqrt_rn_f64_mediumpath_v1) ;  /* 0x0000003400e47944 */ /* 0x000fea0003c00000 */
.L_x_8:
        /* <DEDUP_REMOVED lines=13> */
[----:B------:R-:W-:-:S08]  /*1910*/  UMOV UR13, 0x3ff921fb ;  /* 0x3ff921fb000d7882 */ /* 0x000fd00000000000 */
        /* <DEDUP_REMOVED lines=16> */
.L_x_10:
[----:B------:R-:W-:-:S07]  /*1a20*/  VIADD R34, R12, 0x1 ;  /* 0x000000010c227836 */ /* 0x000fce0000000000 */
.L_x_9:
        /* <DEDUP_REMOVED lines=10> */
[----:B------:R-:W-:-:S02]  /*1ad0*/  DMUL R32, R28, R28 ;  /* 0x0000001c1c207228 */ /* 0x000fc40000000000 */
[----:B------:R-:W-:Y:S01]  /*1ae0*/  ISETP.NE.U32.AND P0, PT, R2, 0x1, PT ;  /* 0x000000010200780c */ /* 0x000fe20003f05070 */
[----:B------:R-:W-:Y:S01]  /*1af0*/  IMAD.MOV.U32 R2, RZ, RZ, 0x3da8ff83 ;  /* 0x3da8ff83ff027424 */ /* 0x000fe200078e00ff */
[----:B------:R-:W-:Y:S02]  /*1b00*/  DSETP.NEU.AND P1, PT, R26, +INF , PT ;  /* 0x7ff000001a00742a */ /* 0x000fe40003f2d000 */
[----:B------:R-:W-:Y:S02]  /*1b10*/  FSEL R30, R30, -8.06006814911005101289e+34, !P0 ;  /* 0xf9785eba1e1e7808 */ /* 0x000fe40004000000 */
[----:B------:R-:W-:-:S10]  /*1b20*/  FSEL R31, -R2, 0.11223486810922622681, !P0 ;  /* 0x3de5db65021f7808 */ /* 0x000fd40004000100 */
[----:B------:R-:W-:Y:S01]  /*1b30*/  @!P1 IMAD.MOV.U32 R2, RZ, RZ, RZ ;  /* 0x000000ffff029224 */ /* 0x000fe200078e00ff */
[----:B--2---:R-:W-:Y:S02]  /*1b40*/  DFMA R12, R32, R30, R12 ;  /* 0x0000001e200c722b */ /* 0x004fe4000000000c */
[----:B------:R-:W-:-:S06]  /*1b50*/  @!P1 DMUL R30, RZ, +INF ;  /* 0x7ff00000ff1e9828 */ /* 0x000fcc0000000000 */
        /* <DEDUP_REMOVED lines=8> */
[----:B------:R-:W-:Y:S02]  /*1be0*/  FSEL R15, R13, R29, !P0 ;  /* 0x0000001d0d0f7208 */ /* 0x000fe40004000000 */
[----:B------:R-:W-:-:S04]  /*1bf0*/  LOP3.LUT P0, RZ, R34, 0x2, RZ, 0xc0, !PT ;  /* 0x0000000222ff7812 */ /* 0x000fc8000780c0ff */
        /* <DEDUP_REMOVED lines=26> */
[----:B------:R-:W-:Y:S02]  /*1da0*/  IMAD.MOV.U32 R30, RZ, RZ, R16 ;  /* 0x000000ffff1e7224 */ /* 0x000fe400078e0010 */
[----:B------:R-:W-:-:S07]  /*1db0*/  IMAD.MOV.U32 R31, RZ, RZ, R17 ;  /* 0x000000ffff1f7224 */ /* 0x000fce00078e0011 */
.L_x_11:
[----:B------:R-:W0:Y:S01]  /*1dc0*/  LDCU.64 UR12, c[0x4][0x48] ;  /* 0x01000900ff0c77ac */ /* 0x000e220008000a00 */
[----:B------:R-:W-:-:S04]  /*1dd0*/  SHF.L.U32 R12, R2, 0x6, RZ ;  /* 0x00000006020c7819 */ /* 0x000fc800000006ff */
        /* <DEDUP_REMOVED lines=10> */
[----:B------:R-:W-:-:S03]  /*1e80*/  IMAD.MOV.U32 R26, RZ, RZ, 0x20fd8164 ;  /* 0x20fd8164ff1a7424 */ /* 0x000fc600078e00ff */
[----:B------:R-:W-:Y:S02]  /*1e90*/  FSEL R27, -R27, 0.11223486810922622681, !P0 ;  /* 0x3de5db651b1b7808 */ /* 0x000fe40004000100 */
[----:B------:R-:W-:-:S06]  /*1ea0*/  FSEL R26, R26, -8.06006814911005101289e+34, !P0 ;  /* 0xf9785eba1a1a7808 */ /* 0x000fcc0004000000 */
[----:B--2---:R-:W-:Y:S01]  /*1eb0*/  DFMA R12, R32, R26, R12 ;  /* 0x0000001a200c722b */ /* 0x004fe2000000000c */
[----:B------:R-:W-:Y:S01]  /*1ec0*/  SHF.R.U32.HI R26, RZ, 0x2, R3 ;  /* 0x00000002ff1a7819 */ /* 0x000fe20000011603 */
[----:B------:R-:W-:-:S03]  /*1ed0*/  IMAD.U32 R27, RZ, RZ, UR9 ;  /* 0x00000009ff1b7e24 */ /* 0x000fc6000f8e00ff */
[----:B------:R-:W-:Y:S01]  /*1ee0*/  LOP3.LUT R26, R26, R3, RZ, 0x3c, !PT ;  /* 0x000000031a1a7212 */ /* 0x000fe200078e3cff */
[----:B------:R-:W-:Y:S02]  /*1ef0*/  IMAD.SHL.U32 R3, R11, 0x10, RZ ;  /* 0x000000100b037824 */ /* 0x000fe400078e00ff */
[----:B------:R-:W-:Y:S02]  /*1f00*/  DFMA R12, R32, R12, R14 ;  /* 0x0000000c200c722b */ /* 0x000fe4000000000e */
[----:B------:R-:W-:-:S05]  /*1f10*/  IMAD.SHL.U32 R14, R26, 0x2, RZ ;  /* 0x000000021a0e7824 */ /* 0x000fca00078e00ff */
[----:B------:R-:W-:Y:S01]  /*1f20*/  LOP3.LUT R14, R26, R14, R3, 0x96, !PT ;  /* 0x0000000e1a0e7212 */ /* 0x000fe200078e9603 */
[----:B---3--:R-:W-:Y:S01]  /*1f30*/  DFMA R16, R32, R12, R16 ;  /* 0x0000000c2010722b */ /* 0x008fe20000000010 */
[----:B------:R-:W-:Y:S02]  /*1f40*/  IMAD.MOV.U32 R3, RZ, RZ, 0x2f800000 ;  /* 0x2f800000ff037424 */ /* 0x000fe400078e00ff */
[----:B------:R-:W-:Y:S01]  /*1f50*/  LOP3.LUT R12, R14, R11, RZ, 0x3c, !PT ;  /* 0x0000000b0e0c7212 */ /* 0x000fe200078e3cff */
[----:B------:R-:W-:-:S03]  /*1f60*/  IMAD.U32 R26, RZ, RZ, UR8 ;  /* 0x00000008ff1a7e24 */ /* 0x000fc6000f8e00ff */
[C---:B------:R-:W-:Y:S01]  /*1f70*/  IADD3 R13, PT, PT, R24.reuse, 0x1ba6d9, R12 ;  /* 0x001ba6d9180d7810 */ /* 0x040fe20007ffe00c */
[----:B------:R-:W-:Y:S01]  /*1f80*/  DFMA R18, R32, R16, R18 ;  /* 0x000000102012722b */ /* 0x000fe20000000012 */
[----:B------:R-:W-:Y:S01]  /*1f90*/  VIADD R24, R24, 0x212e9e ;  /* 0x00212e9e18187836 */ /* 0x000fe20000000000 */
[----:B------:R0:W-:Y:S01]  /*1fa0*/  STG.E.64 desc[UR10][R26.64+0x8], R10 ;  /* 0x0000080a1a007986 */ /* 0x0001e2000c101b0a */
[----:B------:R-:W-:Y:S02]  /*1fb0*/  I2FP.F32.U32 R14, R13 ;  /* 0x0000000d000e7245 */ /* 0x000fe40000201000 */
[----:B------:R-:W-:-:S03]  /*1fc0*/  SHF.R.U32.HI R13, RZ, 0x2, R0 ;  /* 0x00000002ff0d7819 */ /* 0x000fc60000011600 */
[----:B------:R-:W-:Y:S01]  /*1fd0*/  FFMA R14, R14, R3, 1.1641532182693481445e-10 ;  /* 0x2f0000000e0e7423 */ /* 0x000fe20000000003 */
[----:B----4-:R-:W-:Y:S01]  /*1fe0*/  DFMA R18, R32, R18, R20 ;  /* 0x000000122012722b */ /* 0x010fe20000000014 */
[----:B------:R-:W-:Y:S01]  /*1ff0*/  LOP3.LUT R13, R13, R0, RZ, 0x3c, !PT ;  /* 0x000000000d0d7212 */ /* 0x000fe200078e3cff */
[----:B------:R-:W-:-:S03]  /*2000*/  IMAD.SHL.U32 R0, R12, 0x10, RZ ;  /* 0x000000100c007824 */ /* 0x000fc600078e00ff */
[----:B------:R-:W1:Y:S01]  /*2010*/  F2F.F64.F32 R14, R14 ;  /* 0x0000000e000e7310 */ /* 0x000e620000201800 */
[----:B------:R-:W-:Y:S02]  /*2020*/  IMAD.SHL.U32 R20, R13, 0x2, RZ ;  /* 0x000000020d147824 */ /* 0x000fe400078e00ff */
[----:B------:R-:W-:-:S03]  /*2030*/  DFMA R18, R32, R18, R22 ;  /* 0x000000122012722b */ /* 0x000fc60000000016 */
[----:B------:R-:W-:-:S04]  /*2040*/  LOP3.LUT R13, R13, R20, R0, 0x96, !PT ;  /* 0x000000140d0d7212 */ /* 0x000fc800078e9600 */
[----:B------:R-:W-:Y:S01]  /*2050*/  LOP3.LUT R13, R13, R12, RZ, 0x3c, !PT ;  /* 0x0000000c0d0d7212 */ /* 0x000fe200078e3cff */
[----:B------:R-:W-:Y:S02]  /*2060*/  DFMA R30, R18, R30, R30 ;  /* 0x0000001e121e722b */ /* 0x000fe4000000001e */
[----:B------:R-:W-:Y:S01]  /*2070*/  DFMA R18, R32, R18, 1 ;  /* 0x3ff000002012742b */ /* 0x000fe20000000012 */
[----:B-1----:R-:W-:Y:S01]  /*2080*/  ISETP.GT.AND P1, PT, R15, 0xfffff, PT ;  /* 0x000fffff0f00780c */ /* 0x002fe20003f24270 */
[----:B------:R-:W-:Y:S02]  /*2090*/  IMAD.MOV.U32 R16, RZ, RZ, R14 ;  /* 0x000000ffff107224 */ /* 0x000fe400078e000e */
[----:B------:R-:W-:Y:S02]  /*20a0*/  IMAD.MOV.U32 R17, RZ, RZ, R15 ;  /* 0x000000ffff117224 */ /* 0x000fe400078e000f */
[----:B------:R-:W-:Y:S02]  /*20b0*/  IMAD.U32 R32, RZ, RZ, UR8 ;  /* 0x00000008ff207e24 */ /* 0x000fe4000f8e00ff */
[----:B------:R-:W-:-:S02]  /*20c0*/  IMAD.U32 R33, RZ, RZ, UR9 ;  /* 0x00000009ff217e24 */ /* 0x000fc4000f8e00ff */
[----:B------:R-:W-:Y:S01]  /*20d0*/  FSEL R18, R18, R30, !P0 ;  /* 0x0000001e12127208 */ /* 0x000fe20004000000 */
[----:B------:R-:W-:Y:S01]  /*20e0*/  IMAD.U32 R30, RZ, RZ, UR8 ;  /* 0x00000008ff1e7e24 */ /* 0x000fe2000f8e00ff */
[----:B------:R-:W-:Y:S01]  /*20f0*/  FSEL R19, R19, R31, !P0 ;  /* 0x0000001f13137208 */ /* 0x000fe20004000000 */
[----:B------:R-:W-:Y:S01]  /*2100*/  IMAD.U32 R31, RZ, RZ, UR9 ;  /* 0x00000009ff1f7e24 */ /* 0x000fe2000f8e00ff */
[----:B------:R-:W-:Y:S01]  /*2110*/  LOP3.LUT P0, RZ, R2, 0x2, RZ, 0xc0, !PT ;  /* 0x0000000202ff7812 */ /* 0x000fe2000780c0ff */
[----:B------:R-:W-:Y:S01]  /*2120*/  @!P1 DMUL R16, R16, 1.80143985094819840000e+16 ;  /* 0x4350000010109828 */ /* 0x000fe20000000000 */
[----:B------:R-:W-:Y:S02]  /*2130*/  IMAD.IADD R0, R13, 0x1, R24 ;  /* 0x000000010d007824 */ /* 0x000fe400078e0218 */
[----:B------:R-:W-:Y:S01]  /*2140*/  DADD R20, RZ, -R18 ;  /* 0x00000000ff147229 */ /* 0x000fe20000000812 */
[----:B------:R0:W-:Y:S02]  /*2150*/  STG.E.64 desc[UR10][R30.64+0x10], R12 ;  /* 0x0000100c1e007986 */ /* 0x0001e4000c101b0a */
[----:B------:R-:W-:-:S02]  /*2160*/  I2FP.F32.U32 R0, R0 ;  /* 0x0000000000007245 */ /* 0x000fc40000201000 */
[----:B------:R0:W-:Y:S02]  /*2170*/  STG.E.64 desc[UR10][R32.64], R24 ;  /* 0x0000001820007986 */ /* 0x0001e4000c101b0a */
[----:B------:R-:W-:Y:S02]  /*2180*/  @!P1 IMAD.MOV.U32 R15, RZ, RZ, R17 ;  /* 0x000000ffff0f9224 */ /* 0x000fe400078e0011 */
[----:B------:R-:W-:Y:S01]  /*2190*/  FFMA R0, R0, R3, 1.1641532182693481445e-10 ;  /* 0x2f00000000007423 */ /* 0x000fe20000000003 */
[----:B------:R-:W-:Y:S01]  /*21a0*/  @!P1 IMAD.MOV.U32 R14, RZ, RZ, R16 ;  /* 0x000000ffff0e9224 */ /* 0x000fe200078e0010 */
[----:B------:R-:W-:Y:S01]  /*21b0*/  FSEL R22, R18, R20, !P0 ;  /* 0x0000001412167208 */ /* 0x000fe20004000000 */
[----:B------:R-:W-:Y:S01]  /*21c0*/  VIADD R2, R15, 0xffffffff ;  /* 0xffffffff0f027836 */ /* 0x000fe20000000000 */
[----:B------:R-:W-:-:S04]  /*21d0*/  FSEL R23, R19, R21, !P0 ;  /* 0x0000001513177208 */ /* 0x000fc80004000000 */
[----:B------:R-:W-:Y:S01]  /*21e0*/  ISETP.GT.U32.AND P0, PT, R2, 0x7feffffe, PT ;  /* 0x7feffffe0200780c */ /* 0x000fe20003f04070 */
[----:B------:R-:W-:Y:S01]  /*21f0*/  IMAD.MOV.U32 R2, RZ, RZ, -0x3ff ;  /* 0xfffffc01ff027424 */ /* 0x000fe200078e00ff */
[----:B------:R-:W-:Y:S01]  /*2200*/  DMUL R22, R8, R22 ;  /* 0x0000001608167228 */ /* 0x000fe20000000000 */
[----:B------:R-:W-:-:S10]  /*2210*/  @!P1 IMAD.MOV.U32 R2, RZ, RZ, -0x435 ;  /* 0xfffffbcbff029424 */ /* 0x000fd400078e00ff */
[----:B0-----:R-:W-:Y:S05]  /*2220*/  @P0 BRA `(.L_x_12) ;  /* 0x0000000400040947 */ /* 0x001fea0003800000 */
[----:B------:R-:W-:Y:S01]  /*2230*/  LOP3.LUT R3, R15, 0xfffff, RZ, 0xc0, !PT ;  /* 0x000fffff0f037812 */ /* 0x000fe200078ec0ff */
[----:B------:R-:W-:Y:S01]  /*2240*/  IMAD.MOV.U32 R8, RZ, RZ, R14 ;  /* 0x000000ffff087224 */ /* 0x000fe200078e000e */
[----:B------:R-:W-:Y:S01]  /*2250*/  MOV R10, RZ ;  /* 0x000000ff000a7202 */ /* 0x000fe20000000f00 */
[----:B------:R-:W-:Y:S01]  /*2260*/  IMAD.MOV.U32 R20, RZ, RZ, -0x748574fc ;  /* 0x8b7a8b04ff147424 */ /* 0x000fe200078e00ff */
[----:B------:R-:W-:Y:S01]  /*2270*/  LOP3.LUT R9, R3, 0x3ff00000, RZ, 0xfc, !PT ;  /* 0x3ff0000003097812 */ /* 0x000fe200078efcff */
[----:B------:R-:W-:Y:S01]  /*2280*/  IMAD.MOV.U32 R21, RZ, RZ, 0x3ed0ee25 ;  /* 0x3ed0ee25ff157424 */ /* 0x000fe200078e00ff */
[----:B------:R-:W-:Y:S01]  /*2290*/  UMOV UR8, 0x3ae80f1e ;  /* 0x3ae80f1e00087882 */ /* 0x000fe20000000000 */
[----:B------:R-:W-:Y:S01]  /*22a0*/  UMOV UR9, 0x3eb1380b ;  /* 0x3eb1380b00097882 */ /* 0x000fe20000000000 */
[----:B------:R-:W-:Y:S01]  /*22b0*/  ISETP.GE.U32.AND P0, PT, R9, 0x3ff6a09f, PT ;  /* 0x3ff6a09f0900780c */ /* 0x000fe20003f06070 */
[----:B------:R-:W-:Y:S01]  /*22c0*/  UMOV UR12, 0x80000000 ;  /* 0x80000000000c7882 */ /* 0x000fe20000000000 */
[----:B------:R-:W-:Y:S01]  /*22d0*/  LEA.HI R15, R15, R2, RZ, 0xc ;  /* 0x000000020f0f7211 */ /* 0x000fe200078f60ff */
[----:B------:R-:W-:-:S10]  /*22e0*/  UMOV UR13, 0x43300000 ;  /* 0x43300000000d7882 */ /* 0x000fd40000000000 */
[----:B------:R-:W-:Y:S02]  /*22f0*/  @P0 VIADD R3, R9, 0xfff00000 ;  /* 0xfff0000009030836 */ /* 0x000fe40000000000 */
[----:B------:R-:W-:Y:S02]  /*2300*/  @P0 VIADD R15, R15, 0x1 ;  /* 0x000000010f0f0836 */ /* 0x000fe40000000000 */
[----:B------:R-:W-:-:S06]  /*2310*/  @P0 IMAD.MOV.U32 R9, RZ, RZ, R3 ;  /* 0x000000ffff090224 */ /* 0x000fcc00078e0003 */
        /* <DEDUP_REMOVED lines=13> */
[----:B------:R-:W-:Y:S01]  /*23f0*/  LOP3.LUT R20, R15, 0x80000000, RZ, 0x3c, !PT ;  /* 0x800000000f147812 */ /* 0x000fe200078e3cff */
[----:B------:R-:W-:Y:S01]  /*2400*/  IMAD.MOV.U32 R21, RZ, RZ, 0x43300000 ;  /* 0x43300000ff157424 */ /* 0x000fe200078e00ff */
[----:B------:R-:W-:-:S03]  /*2410*/  DADD R14, R2, R2 ;  /* 0x00000000020e7229 */ /* 0x000fc60000000002 */
[----:B------:R-:W-:Y:S01]  /*2420*/  DFMA R18, R16, R18, UR8 ;  /* 0x0000000810127e2b */ /* 0x000fe20008000012 */
[----:B------:R-:W-:Y:S01]  /*2430*/  UMOV UR8, 0xa9ab0956 ;  /* 0xa9ab095600087882 */ /* 0x000fe20000000000 */
[----:B------:R-:W-:Y:S01]  /*2440*/  UMOV UR9, 0x3f1745cb ;  /* 0x3f1745cb00097882 */ /* 0x000fe20000000000 */
[----:B------:R-:W-:Y:S01]  /*2450*/  DADD R2, R20, -UR12 ;  /* 0x8000000c14027e29 */ /* 0x000fe20008000000 */
[----:B------:R-:W-:Y:S01]  /*2460*/  UMOV UR12, 0xfefa39ef ;  /* 0xfefa39ef000c7882 */ /* 0x000fe20000000000 */
[----:B------:R-:W-:Y:S01]  /*2470*/  UMOV UR13, 0x3fe62e42 ;  /* 0x3fe62e42000d7882 */ /* 0x000fe20000000000 */
[----:B------:R-:W-:Y:S02]  /*2480*/  DFMA R14, R8, -R12, R14 ;  /* 0x8000000c080e722b */ /* 0x000fe4000000000e */
[----:B------:R-:W-:Y:S01]  /*2490*/  DFMA R18, R16, R18, UR8 ;  /* 0x0000000810127e2b */ /* 0x000fe20008000012 */
[----:B------:R-:W-:Y:S01]  /*24a0*/  UMOV UR8, 0x2d1b5154 ;  /* 0x2d1b515400087882 */ /* 0x000fe20000000000 */
[----:B------:R-:W-:Y:S01]  /*24b0*/  UMOV UR9, 0x3f3c71c7 ;  /* 0x3f3c71c700097882 */ /* 0x000fe20000000000 */
[----:B------:R-:W-:-:S03]  /*24c0*/  DFMA R8, R2, UR12, R12 ;  /* 0x0000000c02087c2b */ /* 0x000fc6000800000c */
[----:B------:R-:W-:Y:S02]  /*24d0*/  DMUL R14, R10, R14 ;  /* 0x0000000e0a0e7228 */ /* 0x000fe40000000000 */
        /* <DEDUP_REMOVED lines=22> */
.L_x_12:
[----:B------:R-:W-:Y:S01]  /*2640*/  IMAD.MOV.U32 R2, RZ, RZ, 0x0 ;  /* 0x00000000ff027424 */ /* 0x000fe200078e00ff */
[----:B------:R-:W-:Y:S01]  /*2650*/  LOP3.LUT P0, RZ, R17, 0x7fffffff, RZ, 0xc0, !PT ;  /* 0x7fffffff11ff7812 */ /* 0x000fe2000780c0ff */
[----:B------:R-:W-:-:S06]  /*2660*/  IMAD.MOV.U32 R3, RZ, RZ, 0x7ff00000 ;  /* 0x7ff00000ff037424 */ /* 0x000fcc00078e00ff */
[----:B------:R-:W-:-:S10]  /*2670*/  DFMA R2, R16, R2, +INF ;  /* 0x7ff000001002742b */ /* 0x000fd40000000002 */
[----:B------:R-:W-:Y:S02]  /*2680*/  FSEL R8, R2, RZ, P0 ;  /* 0x000000ff02087208 */ /* 0x000fe40000000000 */
[----:B------:R-:W-:-:S07]  /*2690*/  FSEL R9, R3, -QNAN , P0 ;  /* 0xfff0000003097808 */ /* 0x000fce0000000000 */
.L_x_13:
        /* <DEDUP_REMOVED lines=24> */
.L_x_14:
        /* <DEDUP_REMOVED lines=30> */
.L_x_16:
[----:B------:R-:W-:-:S07]  /*2a00*/  VIADD R26, R12, 0x1 ;  /* 0x000000010c1a7836 */ /* 0x000fce0000000000 */
.L_x_15:
        /* <DEDUP_REMOVED lines=16> */
[----:B------:R-:W-:Y:S01]  /*2b10*/  @!P1 MOV R0, RZ ;  /* 0x000000ff00009202 */ /* 0x000fe20000000f00 */
        /* <DEDUP_REMOVED lines=10> */
[----:B------:R-:W-:Y:S01]  /*2bc0*/  LOP3.LUT P0, RZ, R26, 0x2, RZ, 0xc0, !PT ;  /* 0x000000021aff7812 */ /* 0x000fe2000780c0ff */
[----:B------:R-:W-:-:S03]  /*2bd0*/  @!P1 DMUL R26, RZ, +INF ;  /* 0x7ff00000ff1a9828 */ /* 0x000fc60000000000 */
        /* <DEDUP_REMOVED lines=28> */
.L_x_17:
[----:B------:R-:W0:Y:S01]  /*2da0*/  LDCU.64 UR8, c[0x4][0x48] ;  /* 0x01000900ff0877ac */ /* 0x000e220008000a00 */
[----:B------:R-:W-:-:S05]  /*2db0*/  IMAD.SHL.U32 R8, R0, 0x40, RZ ;  /* 0x0000004000087824 */ /* 0x000fca00078e00ff */
[----:B------:R-:W-:-:S04]  /*2dc0*/  LOP3.LUT R8, R8, 0x40, RZ, 0xc0, !PT ;  /* 0x0000004008087812 */ /* 0x000fc800078ec0ff */
[----:B0-----:R-:W-:-:S05]  /*2dd0*/  IADD3 R30, P0, PT, R8, UR8, RZ ;  /* 0x00000008081e7c10 */ /* 0x001fca000ff1e0ff */
[----:B------:R-:W-:Y:S01]  /*2de0*/  IMAD.X R31, RZ, RZ, UR9, P0 ;  /* 0x00000009ff1f7e24 */ /* 0x000fe200080e06ff */
[----:B------:R-:W-:Y:S01]  /*2df0*/  LOP3.LUT R24, R0, 0x1, RZ, 0xc0, !PT ;  /* 0x0000000100187812 */ /* 0x000fe200078ec0ff */
[----:B------:R-:W-:Y:S02]  /*2e00*/  IMAD.MOV.U32 R32, RZ, RZ, 0x20fd8164 ;  /* 0x20fd8164ff207424 */ /* 0x000fe400078e00ff */
[----:B------:R-:W-:Y:S01]  /*2e10*/  IMAD.MOV.U32 R33, RZ, RZ, 0x3da8ff83 ;  /* 0x3da8ff83ff217424 */ /* 0x000fe200078e00ff */
[----:B------:R-:W2:Y:S01]  /*2e20*/  LDG.E.128.CONSTANT R8, desc[UR10][R30.64] ;  /* 0x0000000a1e087981 */ /* 0x000ea2000c1e9d00 */
[----:B------:R-:W-:Y:S01]  /*2e30*/  DSETP.MAX.AND P1, P2, |R4|, |R28|, PT ;  /* 0x4000001c0400722a */ /* 0x000fe20003a2f200 */
[----:B------:R-:W0:Y:S02]  /*2e40*/  LDCU.64 UR8, c[0x0][0x388] ;  /* 0x00007100ff0877ac */ /* 0x000e240008000a00 */
[----:B------:R-:W3:Y:S04]  /*2e50*/  LDG.E.128.CONSTANT R12, desc[UR10][R30.64+0x10] ;  /* 0x0000100a1e0c7981 */ /* 0x000ee8000c1e9d00 */
[----:B------:R-:W4:Y:S01]  /*2e60*/  LDG.E.128.CONSTANT R16, desc[UR10][R30.64+0x20] ;  /* 0x0000200a1e107981 */ /* 0x000f22000c1e9d00 */
[----:B------:R-:W-:Y:S01]  /*2e70*/  ISETP.NE.U32.AND P0, PT, R24, 0x1, PT ;  /* 0x000000011800780c */ /* 0x000fe20003f05070 */
[----:B------:R-:W-:Y:S01]  /*2e80*/  DMUL R24, R26, R26 ;  /* 0x0000001a1a187228 */ /* 0x000fe20000000000 */
[----:B------:R-:W-:Y:S01]  /*2e90*/  UMOV UR12, 0x54442d18 ;  /* 0x54442d18000c7882 */ /* 0x000fe20000000000 */
[----:B------:R-:W-:Y:S01]  /*2ea0*/  UMOV UR13, 0x3ff921fb ;  /* 0x3ff921fb000d7882 */ /* 0x000fe20000000000 */
[----:B------:R-:W-:Y:S01]  /*2eb0*/  FSEL R32, R32, -8.06006814911005101289e+34, !P0 ;  /* 0xf9785eba20207808 */ /* 0x000fe20004000000 */
[----:B------:R-:W-:Y:S01]  /*2ec0*/  USHF.L.U32 UR6, UR6, 0x1, URZ ;  /* 0x0000000106067899 */ /* 0x000fe200080006ff */
[----:B------:R-:W-:-:S03]  /*2ed0*/  FSEL R33, -R33, 0.11223486810922622681, !P0 ;  /* 0x3de5db6521217808 */ /* 0x000fc60004000100 */
[----:B0-----:R-:W-:-:S03]  /*2ee0*/  UIMAD.WIDE.U32 UR6, UR6, 0x8, UR8 ;  /* 0x00000008060678a5 */ /* 0x001fc6000f8e0008 */
[----:B------:R-:W-:Y:S01]  /*2ef0*/  UMOV UR8, 0x1ff62705 ;  /* 0x1ff6270500087882 */ /* 0x000fe20000000000 */
[----:B--2---:R-:W-:-:S08]  /*2f00*/  DFMA R8, R24, R32, R8 ;  /* 0x000000201808722b */ /* 0x004fd00000000008 */
[----:B------:R-:W-:Y:S01]  /*2f10*/  DFMA R8, R24, R8, R10 ;  /* 0x000000081808722b */ /* 0x000fe2000000000a */
[----:B------:R-:W-:Y:S02]  /*2f20*/  IMAD.MOV.U32 R10, RZ, RZ, R5 ;  /* 0x000000ffff0a7224 */ /* 0x000fe400078e0005 */
[----:B------:R-:W-:-:S05]  /*2f30*/  IMAD.MOV.U32 R11, RZ, RZ, R28 ;  /* 0x000000ffff0b7224 */ /* 0x000fca00078e001c */
[----:B---3--:R-:W-:Y:S01]  /*2f40*/  DFMA R8, R24, R8, R12 ;  /* 0x000000081808722b */ /* 0x008fe2000000000c */
[----:B------:R-:W-:-:S07]  /*2f50*/  IMAD.MOV.U32 R13, RZ, RZ, R29 ;  /* 0x000000ffff0d7224 */ /* 0x000fce00078e001d */
[----:B------:R-:W-:Y:S01]  /*2f60*/  DFMA R8, R24, R8, R14 ;  /* 0x000000081808722b */ /* 0x000fe2000000000e */
[----:B------:R-:W-:Y:S01]  /*2f70*/  FSEL R15, |R10|, |R13|, P1 ;  /* 0x4000000d0a0f7208 */ /* 0x000fe20000800200 */
[----:B------:R-:W-:Y:S01]  /*2f80*/  IMAD.MOV.U32 R10, RZ, RZ, R4 ;  /* 0x000000ffff0a7224 */ /* 0x000fe200078e0004 */
[----:B------:R-:W-:-:S04]  /*2f90*/  @P2 LOP3.LUT R15, R13, 0x80000, RZ, 0xfc, !PT ;  /* 0x000800000d0f2812 */ /* 0x000fc800078efcff */
[----:B------:R-:W-:Y:S01]  /*2fa0*/  SEL R10, R10, R11, P1 ;  /* 0x0000000b0a0a7207 */ /* 0x000fe20000800000 */
[----:B------:R-:W-:Y:S01]  /*2fb0*/  IMAD.MOV.U32 R11, RZ, RZ, R15 ;  /* 0x000000ffff0b7224 */ /* 0x000fe200078e000f */
[----:B----4-:R-:W-:-:S03]  /*2fc0*/  DFMA R8, R24, R8, R16 ;  /* 0x000000081808722b */ /* 0x010fc60000000010 */
[----:B------:R-:W-:Y:S02]  /*2fd0*/  IMAD.MOV.U32 R12, RZ, RZ, R11 ;  /* 0x000000ffff0c7224 */ /* 0x000fe400078e000b */
[----:B------:R-:W-:Y:S01]  /*2fe0*/  DSETP.MAX.AND P1, P2, |R20|, R10, PT ;  /* 0x0000000a1400722a */ /* 0x000fe20003a2f200 */
[----:B------:R-:W-:Y:S02]  /*2ff0*/  IMAD.MOV.U32 R13, RZ, RZ, R10 ;  /* 0x000000ffff0d7224 */ /* 0x000fe400078e000a */
[----:B------:R-:W-:Y:S01]  /*3000*/  IMAD.MOV.U32 R11, RZ, RZ, R21 ;  /* 0x000000ffff0b7224 */ /* 0x000fe200078e0015 */
[----:B------:R-:W-:Y:S01]  /*3010*/  DFMA R8, R24, R8, R18 ;  /* 0x000000081808722b */ /* 0x000fe20000000012 */
[----:B------:R-:W-:-:S03]  /*3020*/  IMAD.MOV.U32 R10, RZ, RZ, R20 ;  /* 0x000000ffff0a7224 */ /* 0x000fc600078e0014 */
[----:B------:R-:W-:Y:S02]  /*3030*/  FSEL R11, |R11|, R12, P1 ;  /* 0x0000000c0b0b7208 */ /* 0x000fe40000800200 */
[----:B------:R-:W-:Y:S01]  /*3040*/  SEL R10, R10, R13, P1 ;  /* 0x0000000d0a0a7207 */ /* 0x000fe20000800000 */
[----:B------:R-:W-:Y:S01]  /*3050*/  IMAD.U32 R13, RZ, RZ, UR7 ;  /* 0x00000007ff0d7e24 */ /* 0x000fe2000f8e00ff */
[----:B------:R-:W-:Y:S02]  /*3060*/  DFMA R26, R8, R26, R26 ;  /* 0x0000001a081a722b */ /* 0x000fe4000000001a */
[----:B------:R-:W-:Y:S01]  /*3070*/  @P2 LOP3.LUT R11, R12, 0x80000, RZ, 0xfc, !PT ;  /* 0x000800000c0b2812 */ /* 0x000fe200078efcff */
[----:B------:R-:W-:Y:S01]  /*3080*/  DFMA R8, R24, R8, 1 ;  /* 0x3ff000001808742b */ /* 0x000fe20000000008 */
[----:B------:R-:W-:-:S04]  /*3090*/  IMAD.U32 R12, RZ, RZ, UR6 ;  /* 0x00000006ff0c7e24 */ /* 0x000fc8000f8e00ff */
[----:B------:R-:W-:-:S05]  /*30a0*/  DSETP.GT.AND P1, PT, R10, UR12, PT ;  /* 0x0000000c0a007e2a */ /* 0x000fca000bf24000 */
[----:B------:R-:W-:Y:S02]  /*30b0*/  FSEL R10, R8, R26, !P0 ;  /* 0x0000001a080a7208 */ /* 0x000fe40004000000 */
[----:B------:R-:W-:Y:S02]  /*30c0*/  FSEL R11, R9, R27, !P0 ;  /* 0x0000001b090b7208 */ /* 0x000fe40004000000 */
[----:B------:R-:W-:Y:S01]  /*30d0*/  LOP3.LUT P0, RZ, R0, 0x2, RZ, 0xc0, !PT ;  /* 0x0000000200ff7812 */ /* 0x000fe2000780c0ff */
[----:B------:R-:W-:-:S03]  /*30e0*/  IMAD.MOV.U32 R0, RZ, RZ, 0x40040d93 ;  /* 0x40040d93ff007424 */ /* 0x000fc600078e00ff */
[----:B------:R-:W-:Y:S01]  /*30f0*/  DADD R8, RZ, -R10 ;  /* 0x00000000ff087229 */ /* 0x000fe2000000080a */
[----:B------:R0:W-:Y:S09]  /*3100*/  @P1 STG.E.64 desc[UR10][R12.64], RZ ;  /* 0x000000ff0c001986 */ /* 0x0001f2000c101b0a */
[----:B------:R-:W-:-:S02]  /*3110*/  FSEL R8, R10, R8, !P0 ;  /* 0x000000080a087208 */ /* 0x000fc40004000000 */
[----:B------:R-:W-:-:S06]  /*3120*/  FSEL R9, R11, R9, !P0 ;  /* 0x000000090b097208 */ /* 0x000fcc0004000000 */
[----:B------:R-:W-:Y:S01]  /*3130*/  DMUL R2, R2, R8 ;  /* 0x0000000802027228 */ /* 0x000fe20000000000 */
[----:B0-----:R-:W-:Y:S10]  /*3140*/  @P1 BRA `(.L_x_18) ;  /* 0x0000000800881947 */ /* 0x001ff40003800000 */
[----:B------:R-:W-:-:S08]  /*3150*/  DMUL R8, R4, R28 ;  /* 0x0000001c04087228 */ /* 0x000fd00000000000 */
[----:B------:R-:W-:-:S08]  /*3160*/  DMUL R12, R20, R8 ;  /* 0x00000008140c7228 */ /* 0x000fd00000000000 */
[----:B------:R-:W-:-:S14]  /*3170*/  DSETP.NEU.AND P0, PT, |R12|, +INF , PT ;  /* 0x7ff000000c00742a */ /* 0x000fdc0003f0d200 */
[----:B------:R-:W-:Y:S01]  /*3180*/  @!P0 DMUL R24, RZ, R12 ;  /* 0x0000000cff188228 */ /* 0x000fe20000000000 */
[----:B------:R-:W-:Y:S01]  /*3190*/  @!P0 IMAD.MOV.U32 R26, RZ, RZ, 0x1 ;  /* 0x00000001ff1a8424 */ /* 0x000fe200078e00ff */
[----:B------:R-:W-:Y:S09]  /*31a0*/  @!P0 BRA `(.L_x_19) ;  /* 0x00000000005c8947 */ /* 0x000ff20003800000 */
[----:B------:R-:W-:Y:S01]  /*31b0*/  UMOV UR12, 0x6dc9c883 ;  /* 0x6dc9c883000c7882 */ /* 0x000fe20000000000 */
[----:B------:R-:W-:Y:S01]  /*31c0*/  UMOV UR13, 0x3fe45f30 ;  /* 0x3fe45f30000d7882 */ /* 0x000fe20000000000 */
[C---:B------:R-:W-:Y:S02]  /*31d0*/  DSETP.GE.AND P0, PT, |R12|.reuse, 2.14748364800000000000e+09, PT ;  /* 0x41e000000c00742a */ /* 0x040fe40003f06200 */
        /* <DEDUP_REMOVED lines=14> */
[----:B------:R-:W-:-:S07]  /*32c0*/  MOV R34, 0x32e0 ;  /* 0x000032e000227802 */ /* 0x000fce0000000f00 */
[----:B------:R-:W-:Y:S05]  /*32d0*/  CALL.REL.NOINC `($_Z23monte_carlo_integrationP17curandStateXORWOWPd$__internal_trig_reduction_slowpathd) ;  /* 0x0000002800907944 */ /* 0x000fea0003c00000 */
[----:B------:R-:W-:Y:S02]  /*32e0*/  IMAD.MOV.U32 R8, RZ, RZ, R12 ;  /* 0x000000ffff087224 */ /* 0x000fe400078e000c */
[----:B------:R-:W-:Y:S02]  /*32f0*/  IMAD.MOV.U32 R24, RZ, RZ, R16 ;  /* 0x000000ffff187224 */ /* 0x000fe400078e0010 */
[----:B------:R-:W-:-:S07]  /*3300*/  IMAD.MOV.U32 R25, RZ, RZ, R17 ;  /* 0x000000ffff197224 */ /* 0x000fce00078e0011 */
.L_x_20:
[----:B------:R-:W-:-:S07]  /*3310*/  IADD3 R26, PT, PT, R8, 0x1, RZ ;  /* 0x00000001081a7810 */ /* 0x000fce0007ffe0ff */
.L_x_19:
[----:B------:R-:W0:Y:S01]  /*3320*/  LDCU.64 UR12, c[0x4][0x48] ;  /* 0x01000900ff0c77ac */ /* 0x000e220008000a00 */
[----:B------:R-:W-:-:S05]  /*3330*/  IMAD.SHL.U32 R8, R26, 0x40, RZ ;  /* 0x000000401a087824 */ /* 0x000fca00078e00ff */
[----:B------:R-:W-:-:S04]  /*3340*/  LOP3.LUT R8, R8, 0x40, RZ, 0xc0, !PT ;  /* 0x0000004008087812 */ /* 0x000fc800078ec0ff */
[----:B0-----:R-:W-:-:S05]  /*3350*/  IADD3 R30, P0, PT, R8, UR12, RZ ;  /* 0x0000000c081e7c10 */ /* 0x001fca000ff1e0ff */
[----:B------:R-:W-:-:S05]  /*3360*/  IMAD.X R31, RZ, RZ, UR13, P0 ;  /* 0x0000000dff1f7e24 */ /* 0x000fca00080e06ff */
[----:B------:R-:W2:Y:S04]  /*3370*/  LDG.E.128.CONSTANT R8, desc[UR10][R30.64] ;  /* 0x0000000a1e087981 */ /* 0x000ea8000c1e9d00 */
[----:B------:R-:W3:Y:S04]  /*3380*/  LDG.E.128.CONSTANT R12, desc[UR10][R30.64+0x10] ;  /* 0x0000100a1e0c7981 */ /* 0x000ee8000c1e9d00 */
[----:B------:R0:W4:Y:S01]  /*3390*/  LDG.E.128.CONSTANT R16, desc[UR10][R30.64+0x20] ;  /* 0x0000200a1e107981 */ /* 0x000122000c1e9d00 */
[----:B------:R-:W-:Y:S01]  /*33a0*/  DMUL R28, R28, R28 ;  /* 0x0000001c1c1c7228 */ /* 0x000fe20000000000 */
[----:B------:R-:W-:Y:S01]  /*33b0*/  UMOV UR12, 0xfefa39ef ;  /* 0xfefa39ef000c7882 */ /* 0x000fe20000000000 */
[----:B------:R-:W-:Y:S01]  /*33c0*/  UMOV UR13, 0x3fe62e42 ;  /* 0x3fe62e42000d7882 */ /* 0x000fe20000000000 */
[----:B------:R-:W-:Y:S01]  /*33d0*/  IMAD.MOV.U32 R34, RZ, RZ, -0x35dec16 ;  /* 0xfca213eaff227424 */ /* 0x000fe200078e00ff */
[----:B------:R-:W-:Y:S01]  /*33e0*/  LOP3.LUT R27, R26, 0x1, RZ, 0xc0, !PT ;  /* 0x000000011a1b7812 */ /* 0x000fe200078ec0ff */
[----:B------:R-:W-:-:S03]  /*33f0*/  IMAD.MOV.U32 R35, RZ, RZ, 0x3e928af3 ;  /* 0x3e928af3ff237424 */ /* 0x000fc600078e00ff */
[----:B------:R-:W-:Y:S01]  /*3400*/  DFMA R28, R4, R4, R28 ;  /* 0x00000004041c722b */ /* 0x000fe2000000001c */
[----:B------:R-:W-:Y:S01]  /*3410*/  ISETP.NE.U32.AND P0, PT, R27, 0x1, PT ;  /* 0x000000011b00780c */ /* 0x000fe20003f05070 */
[----:B0-----:R-:W-:Y:S02]  /*3420*/  IMAD.MOV.U32 R30, RZ, RZ, 0x20fd8164 ;  /* 0x20fd8164ff1e7424 */ /* 0x001fe400078e00ff */
[----:B------:R-:W-:-:S03]  /*3430*/  IMAD.MOV.U32 R27, RZ, RZ, 0x3da8ff83 ;  /* 0x3da8ff83ff1b7424 */ /* 0x000fc600078e00ff */
[----:B------:R-:W-:Y:S01]  /*3440*/  FSEL R30, R30, -8.06006814911005101289e+34, !P0 ;  /* 0xf9785eba1e1e7808 */ /* 0x000fe20004000000 */
[----:B------:R-:W-:Y:S01]  /*3450*/  DFMA R4, R20, R20, R28 ;  /* 0x000000141404722b */ /* 0x000fe2000000001c */
[----:B------:R-:W-:Y:S01]  /*3460*/  FSEL R31, -R27, 0.11223486810922622681, !P0 ;  /* 0x3de5db651b1f7808 */ /* 0x000fe20004000100 */
[----:B------:R-:W-:Y:S02]  /*3470*/  IMAD.MOV.U32 R20, RZ, RZ, 0x652b82fe ;  /* 0x652b82feff147424 */ /* 0x000fe400078e00ff */
[----:B------:R-:W-:-:S04]  /*3480*/  IMAD.MOV.U32 R21, RZ, RZ, 0x3ff71547 ;  /* 0x3ff71547ff157424 */ /* 0x000fc800078e00ff */
[----:B------:R-:W-:-:S08]  /*3490*/  DMUL R4, R4, -0.5 ;  /* 0xbfe0000004047828 */ /* 0x000fd00000000000 */
[----:B------:R-:W-:Y:S02]  /*34a0*/  DFMA R20, R4, R20, 6.75539944105574400000e+15 ;  /* 0x433800000414742b */ /* 0x000fe40000000014 */
[----:B------:R-:W-:-:S06]  /*34b0*/  FSETP.GEU.AND P1, PT, |R5|, 4.1917929649353027344, PT ;  /* 0x4086232b0500780b */ /* 0x000fcc0003f2e200 */
[----:B------:R-:W-:-:S08]  /*34c0*/  DADD R28, R20, -6.75539944105574400000e+15 ;  /* 0xc3380000141c7429 */ /* 0x000fd00000000000 */
[----:B------:R-:W-:Y:S01]  /*34d0*/  DFMA R32, R28, -UR12, R4 ;  /* 0x8000000c1c207c2b */ /* 0x000fe20008000004 */
[----:B------:R-:W-:Y:S01]  /*34e0*/  UMOV UR12, 0x3b39803f ;  /* 0x3b39803f000c7882 */ /* 0x000fe20000000000 */
[----:B------:R-:W-:-:S06]  /*34f0*/  UMOV UR13, 0x3c7abc9e ;  /* 0x3c7abc9e000d7882 */ /* 0x000fcc0000000000 */
[----:B------:R-:W-:Y:S01]  /*3500*/  DFMA R28, R28, -UR12, R32 ;  /* 0x8000000c1c1c7c2b */ /* 0x000fe20008000020 */
[----:B------:R-:W-:Y:S01]  /*3510*/  UMOV UR12, 0x69ce2bdf ;  /* 0x69ce2bdf000c7882 */ /* 0x000fe20000000000 */
[----:B------:R-:W-:Y:S01]  /*3520*/  UMOV UR13, 0x3e5ade15 ;  /* 0x3e5ade15000d7882 */ /* 0x000fe20000000000 */
[----:B------:R-:W-:-:S05]  /*3530*/  DMUL R32, R24, R24 ;  /* 0x0000001818207228 */ /* 0x000fca0000000000 */
[----:B------:R-:W-:Y:S01]  /*3540*/  DFMA R34, R28, UR12, R34 ;  /* 0x0000000c1c227c2b */ /* 0x000fe20008000022 */
        /* <DEDUP_REMOVED lines=23> */
[----:B------:R-:W-:-:S08]  /*36c0*/  DFMA R34, R28, R34, UR12 ;  /* 0x0000000c1c227e2b */ /* 0x000fd00008000022 */
[----:B------:R-:W-:-:S08]  /*36d0*/  DFMA R34, R28, R34, 1 ;  /* 0x3ff000001c22742b */ /* 0x000fd00000000022 */
[----:B------:R-:W-:Y:S02]  /*36e0*/  DFMA R34, R28, R34, 1 ;  /* 0x3ff000001c22742b */ /* 0x000fe40000000022 */
[----:B--2---:R-:W-:-:S08]  /*36f0*/  DFMA R8, R32, R30, R8 ;  /* 0x0000001e2008722b */ /* 0x004fd00000000008 */
[----:B------:R-:W-:Y:S01]  /*3700*/  DFMA R8, R32, R8, R10 ;  /* 0x000000082008722b */ /* 0x000fe2000000000a */
[----:B------:R-:W-:Y:S02]  /*3710*/  IMAD R11, R20, 0x100000, R35 ;  /* 0x00100000140b7824 */ /* 0x000fe400078e0223 */
[----:B------:R-:W-:-:S05]  /*3720*/  IMAD.MOV.U32 R10, RZ, RZ, R34 ;  /* 0x000000ffff0a7224 */ /* 0x000fca00078e0022 */
        /* <DEDUP_REMOVED lines=11> */
[----:B------:R-:W-:Y:S01]  /*37e0*/  FSEL R13, R13, R9, !P0 ;  /* 0x000000090d0d7208 */ /* 0x000fe20004000000 */
[----:B------:R-:W-:Y:S06]  /*37f0*/  @!P1 BRA `(.L_x_21) ;  /* 0x0000000000389947 */ /* 0x000fec0003800000 */
[----:B------:R-:W-:Y:S01]  /*3800*/  FSETP.GEU.AND P1, PT, |R5|, 4.2275390625, PT ;  /* 0x408748000500780b */ /* 0x000fe20003f2e200 */
[C---:B------:R-:W-:Y:S02]  /*3810*/  DADD R8, R4.reuse, +INF ;  /* 0x7ff0000004087429 */ /* 0x040fe40000000000 */
[----:B------:R-:W-:-:S08]  /*3820*/  DSETP.GEU.AND P0, PT, R4, RZ, PT ;  /* 0x000000ff0400722a */ /* 0x000fd00003f0e000 */
[----:B------:R-:W-:Y:S02]  /*3830*/  FSEL R10, R8, RZ, P0 ;  /* 0x000000ff080a7208 */ /* 0x000fe40000000000 */
[----:B------:R-:W-:Y:S01]  /*3840*/  FSEL R11, R9, RZ, P0 ;  /* 0x000000ff090b7208 */ /* 0x000fe20000000000 */
[----:B------:R-:W-:Y:S06]  /*3850*/  @P1 BRA `(.L_x_21) ;  /* 0x0000000000201947 */ /* 0x000fec0003800000 */
[----:B------:R-:W-:Y:S01]  /*3860*/  LEA.HI R4, R20, R20, RZ, 0x1 ;  /* 0x0000001414047211 */ /* 0x000fe200078f08ff */
[----:B------:R-:W-:-:S03]  /*3870*/  IMAD.MOV.U32 R10, RZ, RZ, R34 ;  /* 0x000000ffff0a7224 */ /* 0x000fc600078e0022 */
[----:B------:R-:W-:-:S05]  /*3880*/  SHF.R.S32.HI R11, RZ, 0x1, R4 ;  /* 0x00000001ff0b7819 */ /* 0x000fca0000011404 */
[----:B------:R-:W-:Y:S02]  /*3890*/  IMAD.IADD R4, R20, 0x1, -R11 ;  /* 0x0000000114047824 */ /* 0x000fe400078e0a0b */
[----:B------:R-:W-:-:S03]  /*38a0*/  IMAD R11, R11, 0x100000, R35 ;  /* 0x001000000b0b7824 */ /* 0x000fc600078e0223 */
[----:B------:R-:W-:Y:S01]  /*38b0*/  LEA R5, R4, 0x3ff00000, 0x14 ;  /* 0x3ff0000004057811 */ /* 0x000fe200078ea0ff */
[----:B------:R-:W-:-:S06]  /*38c0*/  IMAD.MOV.U32 R4, RZ, RZ, RZ ;  /* 0x000000ffff047224 */ /* 0x000fcc00078e00ff */
[----:B------:R-:W-:-:S11]  /*38d0*/  DMUL R10, R10, R4 ;  /* 0x000000040a0a7228 */ /* 0x000fd60000000000 */
.L_x_21:
[----:B------:R-:W-:-:S07]  /*38e0*/  MOV R4, 0x3900 ;  /* 0x0000390000047802 */ /* 0x000fce0000000f00 */
[----:B------:R-:W-:Y:S05]  /*38f0*/  CALL.REL.NOINC `($_Z23monte_carlo_integrationP17curandStateXORWOWPd$__internal_accurate_pow) ;  /* 0x00000018005c7944 */ /* 0x000fea0003c00000 */
[----:B------:R-:W0:Y:S01]  /*3900*/  MUFU.RCP64H R5, R17 ;  /* 0x0000001100057308 */ /* 0x000e220000001800 */
[----:B------:R-:W-:-:S05]  /*3910*/  VIADD R4, R17, 0x300402 ;  /* 0x0030040211047836 */ /* 0x000fca0000000000 */
[----:B------:R-:W-:Y:S01]  /*3920*/  FSETP.GEU.AND P0, PT, |R4|, 5.8789094863358348022e-39, PT ;  /* 0x004004020400780b */ /* 0x000fe20003f0e200 */
[----:B0-----:R-:W-:-:S08]  /*3930*/  DFMA R8, -R16, R4, 1 ;  /* 0x3ff000001008742b */ /* 0x001fd00000000104 */
[----:B------:R-:W-:-:S08]  /*3940*/  DFMA R8, R8, R8, R8 ;  /* 0x000000080808722b */ /* 0x000fd00000000008 */
[----:B------:R-:W-:-:S08]  /*3950*/  DFMA R8, R4, R8, R4 ;  /* 0x000000080408722b */ /* 0x000fd00000000004 */
[----:B------:R-:W-:-:S08]  /*3960*/  DFMA R14, -R16, R8, 1 ;  /* 0x3ff00000100e742b */ /* 0x000fd00000000108 */
[----:B------:R-:W-:Y:S01]  /*3970*/  DFMA R8, R8, R14, R8 ;  /* 0x0000000e0808722b */ /* 0x000fe20000000008 */
[----:B------:R-:W-:Y:S10]  /*3980*/  @P0 BRA `(.L_x_22) ;  /* 0x0000000000180947 */ /* 0x000ff40003800000 */
[----:B------:R-:W-:Y:S02]  /*3990*/  LOP3.LUT R4, R17, 0x7fffffff, RZ, 0xc0, !PT ;  /* 0x7fffffff11047812 */ /* 0x000fe400078ec0ff */
[----:B------:R-:W-:-:S03]  /*39a0*/  MOV R8, 0x39d0 ;  /* 0x000039d000087802 */ /* 0x000fc60000000f00 */
[----:B------:R-:W-:-:S07]  /*39b0*/  VIADD R9, R4, 0xfff00000 ;  /* 0xfff0000004097836 */ /* 0x000fce0000000000 */
[----:B------:R-:W-:Y:S05]  /*39c0*/  CALL.REL.NOINC `($__internal_0_$__cuda_sm20_dblrcp_rn_slowpath_v3) ;  /* 0x0000000c00647944 */ /* 0x000fea0003c00000 */
[----:B------:R-:W-:Y:S02]  /*39d0*/  IMAD.MOV.U32 R8, RZ, RZ, R4 ;  /* 0x000000ffff087224 */ /* 0x000fe400078e0004 */
[----:B------:R-:W-:-:S07]  /*39e0*/  IMAD.MOV.U32 R9, RZ, RZ, R5 ;  /* 0x000000ffff097224 */ /* 0x000fce00078e0005 */
.L_x_22:
[----:B------:R-:W-:Y:S01]  /*39f0*/  DMUL R14, R8, R10 ;  /* 0x0000000a080e7228 */ /* 0x000fe20000000000 */
[----:B------:R-:W-:Y:S01]  /*3a00*/  IMAD.MOV.U32 R4, RZ, RZ, 0x1 ;  /* 0x00000001ff047424 */ /* 0x000fe200078e00ff */
[----:B------:R-:W-:-:S04]  /*3a10*/  FSETP.GEU.AND P1, PT, |R13|, 6.5827683646048100446e-37, PT ;  /* 0x036000000d00780b */ /* 0x000fc80003f2e200 */
[----:B------:R-:W0:Y:S02]  /*3a20*/  MUFU.RCP64H R5, R15 ;  /* 0x0000000f00057308 */ /* 0x000e240000001800 */
[----:B0-----:R-:W-:-:S08]  /*3a30*/  DFMA R8, -R14, R4, 1 ;  /* 0x3ff000000e08742b */ /* 0x001fd00000000104 */
[----:B------:R-:W-:-:S08]  /*3a40*/  DFMA R8, R8, R8, R8 ;  /* 0x000000080808722b */ /* 0x000fd00000000008 */
[----:B------:R-:W-:-:S08]  /*3a50*/  DFMA R8, R4, R8, R4 ;  /* 0x000000080408722b */ /* 0x000fd00000000004 */
[----:B------:R-:W-:-:S08]  /*3a60*/  DFMA R4, -R14, R8, 1 ;  /* 0x3ff000000e04742b */ /* 0x000fd00000000108 */
[----:B------:R-:W-:-:S08]  /*3a70*/  DFMA R4, R8, R4, R8 ;  /* 0x000000040804722b */ /* 0x000fd00000000008 */
[----:B------:R-:W-:-:S08]  /*3a80*/  DMUL R8, R4, R12 ;  /* 0x0000000c04087228 */ /* 0x000fd00000000000 */
[----:B------:R-:W-:-:S08]  /*3a90*/  DFMA R10, -R14, R8, R12 ;  /* 0x000000080e0a722b */ /* 0x000fd0000000010c */
[----:B------:R-:W-:-:S10]  /*3aa0*/  DFMA R4, R4, R10, R8 ;  /* 0x0000000a0404722b */ /* 0x000fd40000000008 */
[----:B------:R-:W-:-:S05]  /*3ab0*/  FFMA R8, RZ, R15, R5 ;  /* 0x0000000fff087223 */ /* 0x000fca0000000005 */
[----:B------:R-:W-:-:S13]  /*3ac0*/  FSETP.GT.AND P0, PT, |R8|, 1.469367938527859385e-39, PT ;  /* 0x001000000800780b */ /* 0x000fda0003f04200 */
[----:B------:R-:W-:Y:S05]  /*3ad0*/  @P0 BRA P1, `(.L_x_23) ;  /* 0x0000000000180947 */ /* 0x000fea0000800000 */
[----:B------:R-:W-:Y:S01]  /*3ae0*/  IMAD.MOV.U32 R8, RZ, RZ, R14 ;  /* 0x000000ffff087224 */ /* 0x000fe200078e000e */
[----:B------:R-:W-:Y:S01]  /*3af0*/  MOV R10, 0x3b40 ;  /* 0x00003b40000a7802 */ /* 0x000fe20000000f00 */
[----:B------:R-:W-:Y:S02]  /*3b00*/  IMAD.MOV.U32 R9, RZ, RZ, R15 ;  /* 0x000000ffff097224 */ /* 0x000fe400078e000f */
[----:B------:R-:W-:Y:S02]  /*3b10*/  IMAD.MOV.U32 R11, RZ, RZ, R12 ;  /* 0x000000ffff0b7224 */ /* 0x000fe400078e000c */
[----:B------:R-:W-:-:S07]  /*3b20*/  IMAD.MOV.U32 R18, RZ, RZ, R13 ;  /* 0x000000ffff127224 */ /* 0x000fce00078e000d */
[----:B------:R-:W-:Y:S05]  /*3b30*/  CALL.REL.NOINC `($__internal_1_$__cuda_sm20_div_rn_f64_full) ;  /* 0x0000000c00b07944 */ /* 0x000fea0003c00000 */
.L_x_23:
[----:B------:R-:W-:Y:S02]  /*3b40*/  IMAD.U32 R8, RZ, RZ, UR6 ;  /* 0x00000006ff087e24 */ /* 0x000fe4000f8e00ff */
[----:B------:R-:W-:-:S05]  /*3b50*/  IMAD.U32 R9, RZ, RZ, UR7 ;  /* 0x00000007ff097e24 */ /* 0x000fca000f8e00ff */
[----:B------:R0:W-:Y:S02]  /*3b60*/  STG.E.64 desc[UR10][R8.64], R4 ;  /* 0x0000000408007986 */ /* 0x0001e4000c101b0a */
.L_x_18:
[----:B------:R-:W-:Y:S01]  /*3b70*/  DSETP.MAX.AND P0, P1, |R6|, |R22|, PT ;  /* 0x400000160600722a */ /* 0x000fe2000390f200 */
[----:B0-----:R-:W-:Y:S01]  /*3b80*/  IMAD.MOV.U32 R9, RZ, RZ, R23 ;  /* 0x000000ffff097224 */ /* 0x001fe200078e0017 */
[----:B------:R-:W-:Y:S01]  /*3b90*/  MOV R4, R7 ;  /* 0x0000000700047202 */ /* 0x000fe20000000f00 */
[----:B------:R-:W-:Y:S01]  /*3ba0*/  IMAD.MOV.U32 R5, RZ, RZ, R22 ;  /* 0x000000ffff057224 */ /* 0x000fe200078e0016 */
[----:B------:R-:W-:Y:S01]  /*3bb0*/  UMOV UR12, 0x54442d18 ;  /* 0x54442d18000c7882 */ /* 0x000fe20000000000 */
[----:B------:R-:W-:Y:S01]  /*3bc0*/  IMAD.MOV.U32 R8, RZ, RZ, R3 ;  /* 0x000000ffff087224 */ /* 0x000fe200078e0003 */
[----:B------:R-:W-:Y:S01]  /*3bd0*/  FSEL R11, |R4|, |R9|, P0 ;  /* 0x40000009040b7208 */ /* 0x000fe20000000200 */
[----:B------:R-:W-:Y:S01]  /*3be0*/  IMAD.MOV.U32 R4, RZ, RZ, R6 ;  /* 0x000000ffff047224 */ /* 0x000fe200078e0006 */
[----:B------:R-:W-:-:S04]  /*3bf0*/  UMOV UR13, 0x3ff921fb ;  /* 0x3ff921fb000d7882 */ /* 0x000fc80000000000 */
[----:B------:R-:W-:Y:S02]  /*3c00*/  SEL R4, R4, R5, P0 ;  /* 0x0000000504047207 */ /* 0x000fe40000000000 */
[----:B------:R-:W-:-:S05]  /*3c10*/  @P1 LOP3.LUT R11, R9, 0x80000, RZ, 0xfc, !PT ;  /* 0x00080000090b1812 */ /* 0x000fca00078efcff */
[----:B------:R-:W-:-:S04]  /*3c20*/  IMAD.MOV.U32 R5, RZ, RZ, R11 ;  /* 0x000000ffff057224 */ /* 0x000fc800078e000b */
[----:B------:R-:W-:Y:S02]  /*3c30*/  IMAD.MOV.U32 R9, RZ, RZ, R5 ;  /* 0x000000ffff097224 */ /* 0x000fe400078e0005 */
[----:B------:R-:W-:-:S06]  /*3c40*/  DSETP.MAX.AND P0, P1, |R2|, R4, PT ;  /* 0x000000040200722a */ /* 0x000fcc000390f200 */
[----:B------:R-:W-:Y:S01]  /*3c50*/  FSEL R11, |R8|, R9, P0 ;  /* 0x00000009080b7208 */ /* 0x000fe20000000200 */
[----:B------:R-:W-:-:S05]  /*3c60*/  IMAD.MOV.U32 R8, RZ, RZ, R2 ;  /* 0x000000ffff087224 */ /* 0x000fca00078e0002 */
[----:B------:R-:W-:Y:S02]  /*3c70*/  SEL R4, R8, R4, P0 ;  /* 0x0000000408047207 */ /* 0x000fe40000000000 */
[----:B------:R-:W-:-:S05]  /*3c80*/  @P1 LOP3.LUT R11, R9, 0x80000, RZ, 0xfc, !PT ;  /* 0x00080000090b1812 */ /* 0x000fca00078efcff */
[----:B------:R-:W-:-:S06]  /*3c90*/  IMAD.MOV.U32 R5, RZ, RZ, R11 ;  /* 0x000000ffff057224 */ /* 0x000fcc00078e000b */
[----:B------:R-:W-:Y:S01]  /*3ca0*/  DSETP.GT.AND P0, PT, R4, UR12, PT ;  /* 0x0000000c04007e2a */ /* 0x000fe2000bf04000 */
[----:B------:R-:W-:Y:S02]  /*3cb0*/  IMAD.U32 R4, RZ, RZ, UR6 ;  /* 0x00000006ff047e24 */ /* 0x000fe4000f8e00ff */
[----:B------:R-:W-:-:S11]  /*3cc0*/  IMAD.U32 R5, RZ, RZ, UR7 ;  /* 0x00000007ff057e24 */ /* 0x000fd6000f8e00ff */
[----:B------:R0:W-:Y:S01]  /*3cd0*/  @P0 STG.E.64 desc[UR10][R4.64+0x8], RZ ;  /* 0x000008ff04000986 */ /* 0x0001e2000c101b0a */
[----:B------:R-:W-:Y:S05]  /*3ce0*/  @P0 EXIT ;  /* 0x000000000000094d */ /* 0x000fea0003800000 */
[----:B0-----:R-:W-:-:S08]  /*3cf0*/  DMUL R4, R6, R22 ;  /* 0x0000001606047228 */ /* 0x001fd00000000000 */
        /* <DEDUP_REMOVED lines=27> */
.L_x_25:
[----:B------:R-:W-:-:S07]  /*3eb0*/  VIADD R20, R8, 0x1 ;  /* 0x0000000108147836 */ /* 0x000fce0000000000 */
.L_x_24:
        /* <DEDUP_REMOVED lines=9> */
[----:B------:R-:W-:Y:S01]  /*3f50*/  IMAD.MOV.U32 R24, RZ, RZ, 0x652b82fe ;  /* 0x652b82feff187424 */ /* 0x000fe200078e00ff */
[----:B------:R-:W-:Y:S01]  /*3f60*/  UMOV UR4, 0xfefa39ef ;  /* 0xfefa39ef00047882 */ /* 0x000fe20000000000 */
[----:B------:R-:W-:Y:S01]  /*3f70*/  IMAD.MOV.U32 R25, RZ, RZ, 0x3ff71547 ;  /* 0x3ff71547ff197424 */ /* 0x000fe200078e00ff */
[----:B------:R-:W-:Y:S01]  /*3f80*/  UMOV UR5, 0x3fe62e42 ;  /* 0x3fe62e4200057882 */ /* 0x000fe20000000000 */
[----:B------:R-:W-:-:S02]  /*3f90*/  IMAD.MOV.U32 R28, RZ, RZ, 0x20fd8164 ;  /* 0x20fd8164ff1c7424 */ /* 0x000fc400078e00ff */
[----:B------:R-:W-:Y:S01]  /*3fa0*/  IMAD.MOV.U32 R21, RZ, RZ, 0x3da8ff83 ;  /* 0x3da8ff83ff157424 */ /* 0x000fe200078e00ff */
[----:B------:R-:W-:Y:S01]  /*3fb0*/  DFMA R22, R6, R6, R22 ;  /* 0x000000060616722b */ /* 0x000fe20000000016 */
[----:B0-----:R-:W-:Y:S02]  /*3fc0*/  IMAD.MOV.U32 R26, RZ, RZ, -0x35dec16 ;  /* 0xfca213eaff1a7424 */ /* 0x001fe400078e00ff */
[----:B------:R-:W-:-:S05]  /*3fd0*/  IMAD.MOV.U32 R27, RZ, RZ, 0x3e928af3 ;  /* 0x3e928af3ff1b7424 */ /* 0x000fca00078e00ff */
[----:B------:R-:W-:-:S08]  /*3fe0*/  DFMA R22, R2, R2, R22 ;  /* 0x000000020216722b */ /* 0x000fd00000000016 */
        /* <DEDUP_REMOVED lines=10> */
[----:B------:R-:W-:-:S04]  /*4090*/  LOP3.LUT R6, R20, 0x1, RZ, 0xc0, !PT ;  /* 0x0000000114067812 */ /* 0x000fc800078ec0ff */
[----:B------:R-:W-:Y:S01]  /*40a0*/  ISETP.NE.U32.AND P0, PT, R6, 0x1, PT ;  /* 0x000000010600780c */ /* 0x000fe20003f05070 */
[----:B------:R-:W-:Y:S01]  /*40b0*/  DFMA R26, R2, UR4, R26 ;  /* 0x00000004021a7c2b */ /* 0x000fe2000800001a */
[----:B------:R-:W-:Y:S01]  /*40c0*/  UMOV UR4, 0x62401315 ;  /* 0x6240131500047882 */ /* 0x000fe20000000000 */
[----:B------:R-:W-:Y:S01]  /*40d0*/  UMOV UR5, 0x3ec71dee ;  /* 0x3ec71dee00057882 */ /* 0x000fe20000000000 */
[----:B------:R-:W-:Y:S01]  /*40e0*/  DMUL R6, R4, R4 ;  /* 0x0000000404067228 */ /* 0x000fe20000000000 */
[----:B------:R-:W-:Y:S02]  /*40f0*/  FSEL R28, R28, -8.06006814911005101289e+34, !P0 ;  /* 0xf9785eba1c1c7808 */ /* 0x000fe40004000000 */
[----:B------:R-:W-:Y:S02]  /*4100*/  FSEL R29, -R21, 0.11223486810922622681, !P0 ;  /* 0x3de5db65151d7808 */ /* 0x000fe40004000100 */
        /* <DEDUP_REMOVED lines=23> */
[----:B------:R-:W-:-:S10]  /*4280*/  DFMA R26, R2, R26, 1 ;  /* 0x3ff00000021a742b */ /* 0x000fd4000000001a */
[----:B------:R-:W-:Y:S01]  /*4290*/  IMAD R3, R24, 0x100000, R27 ;  /* 0x0010000018037824 */ /* 0x000fe200078e021b */
[----:B------:R-:W-:Y:S01]  /*42a0*/  MOV R2, R26 ;  /* 0x0000001a00027202 */ /* 0x000fe20000000f00 */
        /* <DEDUP_REMOVED lines=21> */
[----:B------:R-:W-:-:S04]  /*4400*/  LEA.HI R2, R24, R24, RZ, 0x1 ;  /* 0x0000001818027211 */ /* 0x000fc800078f08ff */
[----:B------:R-:W-:Y:S01]  /*4410*/  SHF.R.S32.HI R3, RZ, 0x1, R2 ;  /* 0x00000001ff037819 */ /* 0x000fe20000011402 */
[----:B------:R-:W-:-:S04]  /*4420*/  IMAD.MOV.U32 R2, RZ, RZ, R26 ;  /* 0x000000ffff027224 */ /* 0x000fc800078e001a */
[----:B------:R-:W-:Y:S02]  /*4430*/  IMAD.IADD R4, R24, 0x1, -R3 ;  /* 0x0000000118047824 */ /* 0x000fe400078e0a03 */
[----:B------:R-:W-:-:S03]  /*4440*/  IMAD R3, R3, 0x100000, R27 ;  /* 0x0010000003037824 */ /* 0x000fc600078e021b */
[----:B------:R-:W-:Y:S01]  /*4450*/  LEA R5, R4, 0x3ff00000, 0x14 ;  /* 0x3ff0000004057811 */ /* 0x000fe200078ea0ff */
[----:B------:R-:W-:-:S06]  /*4460*/  IMAD.MOV.U32 R4, RZ, RZ, RZ ;  /* 0x000000ffff047224 */ /* 0x000fcc00078e00ff */
[----:B------:R-:W-:-:S11]  /*4470*/  DMUL R2, R2, R4 ;  /* 0x0000000402027228 */ /* 0x000fd60000000000 */
.L_x_26:
[----:B------:R-:W-:-:S07]  /*4480*/  MOV R4, 0x44a0 ;  /* 0x000044a000047802 */ /* 0x000fce0000000f00 */
[----:B------:R-:W-:Y:S05]  /*4490*/  CALL.REL.NOINC `($_Z23monte_carlo_integrationP17curandStateXORWOWPd$__internal_accurate_pow) ;  /* 0x0000000c00747944 */ /* 0x000fea0003c00000 */
[----:B------:R-:W0:Y:S01]  /*44a0*/  MUFU.RCP64H R13, R17 ;  /* 0x00000011000d7308 */ /* 0x000e220000001800 */
[----:B------:R-:W-:Y:S02]  /*44b0*/  VIADD R12, R17, 0x300402 ;  /* 0x00300402110c7836 */ /* 0x000fe40000000000 */
[----:B------:R-:W-:Y:S02]  /*44c0*/  IMAD.MOV.U32 R10, RZ, RZ, R16 ;  /* 0x000000ffff0a7224 */ /* 0x000fe400078e0010 */
[----:B------:R-:W-:Y:S01]  /*44d0*/  IMAD.MOV.U32 R11, RZ, RZ, R17 ;  /* 0x000000ffff0b7224 */ /* 0x000fe200078e0011 */
[----:B------:R-:W-:-:S05]  /*44e0*/  FSETP.GEU.AND P0, PT, |R12|, 5.8789094863358348022e-39, PT ;  /* 0x004004020c00780b */ /* 0x000fca0003f0e200 */
[----:B0-----:R-:W-:-:S08]  /*44f0*/  DFMA R4, R12, -R10, 1 ;  /* 0x3ff000000c04742b */ /* 0x001fd0000000080a */
[----:B------:R-:W-:-:S08]  /*4500*/  DFMA R4, R4, R4, R4 ;  /* 0x000000040404722b */ /* 0x000fd00000000004 */
[----:B------:R-:W-:-:S08]  /*4510*/  DFMA R4, R12, R4, R12 ;  /* 0x000000040c04722b */ /* 0x000fd0000000000c */
[----:B------:R-:W-:-:S08]  /*4520*/  DFMA R8, -R10, R4, 1 ;  /* 0x3ff000000a08742b */ /* 0x000fd00000000104 */
[----:B------:R-:W-:Y:S01]  /*4530*/  DFMA R4, R4, R8, R4 ;  /* 0x000000080404722b */ /* 0x000fe20000000004 */
[----:B------:R-:W-:Y:S10]  /*4540*/  @P0 BRA `(.L_x_27) ;  /* 0x0000000000180947 */ /* 0x000ff40003800000 */
[----:B------:R-:W-:Y:S01]  /*4550*/  LOP3.LUT R0, R11, 0x7fffffff, RZ, 0xc0, !PT ;  /* 0x7fffffff0b007812 */ /* 0x000fe200078ec0ff */
[----:B------:R-:W-:Y:S01]  /*4560*/  IMAD.MOV.U32 R16, RZ, RZ, R10 ;  /* 0x000000ffff107224 */ /* 0x000fe200078e000a */
[----:B------:R-:W-:Y:S01]  /*4570*/  MOV R8, 0x45b0 ;  /* 0x000045b000087802 */ /* 0x000fe20000000f00 */
[----:B------:R-:W-:Y:S02]  /*4580*/  IMAD.MOV.U32 R17, RZ, RZ, R11 ;  /* 0x000000ffff117224 */ /* 0x000fe400078e000b */
[----:B------:R-:W-:-:S07]  /*4590*/  VIADD R9, R0, 0xfff00000 ;  /* 0xfff0000000097836 */ /* 0x000fce0000000000 */
[----:B------:R-:W-:Y:S05]  /*45a0*/  CALL.REL.NOINC `($__internal_0_$__cuda_sm20_dblrcp_rn_slowpath_v3) ;  /* 0x00000000006c7944 */ /* 0x000fea0003c00000 */
.L_x_27:
[----:B------:R-:W-:Y:S01]  /*45b0*/  DMUL R10, R4, R2 ;  /* 0x00000002040a7228 */ /* 0x000fe20000000000 */
[----:B------:R-:W-:Y:S01]  /*45c0*/  FSETP.GEU.AND P1, PT, |R7|, 6.5827683646048100446e-37, PT ;  /* 0x036000000700780b */ /* 0x000fe20003f2e200 */
[----:B------:R-:W-:-:S04]  /*45d0*/  IMAD.MOV.U32 R2, RZ, RZ, 0x1 ;  /* 0x00000001ff027424 */ /* 0x000fc800078e00ff */
        /* <DEDUP_REMOVED lines=18> */
[----:B------:R-:W-:Y:S02]  /*4700*/  IMAD.MOV.U32 R2, RZ, RZ, R4 ;  /* 0x000000ffff027224 */ /* 0x000fe400078e0004 */
[----:B------:R-:W-:-:S07]  /*4710*/  IMAD.MOV.U32 R3, RZ, RZ, R5 ;  /* 0x000000ffff037224 */ /* 0x000fce00078e0005 */
.L_x_28:
[----:B------:R-:W-:Y:S02]  /*4720*/  IMAD.U32 R4, RZ, RZ, UR6 ;  /* 0x00000006ff047e24 */ /* 0x000fe4000f8e00ff */
[----:B------:R-:W-:-:S05]  /*4730*/  IMAD.U32 R5, RZ, RZ, UR7 ;  /* 0x00000007ff057e24 */ /* 0x000fca000f8e00ff */
[----:B------:R-:W-:Y:S01]  /*4740*/  STG.E.64 desc[UR10][R4.64+0x8], R2 ;  /* 0x0000080204007986 */ /* 0x000fe2000c101b0a */
[----:B------:R-:W-:Y:S05]  /*4750*/  EXIT ;  /* 0x000000000000794d */ /* 0x000fea0003800000 */
        .weak           $__internal_0_$__cuda_sm20_dblrcp_rn_slowpath_v3
        .type           $__internal_0_$__cuda_sm20_dblrcp_rn_slowpath_v3,@function
        .size           $__internal_0_$__cuda_sm20_dblrcp_rn_slowpath_v3,($__internal_1_$__cuda_sm20_div_rn_f64_full - $__internal_0_$__cuda_sm20_dblrcp_rn_slowpath_v3)
$__internal_0_$__cuda_sm20_dblrcp_rn_slowpath_v3:
[----:B------:R-:W-:Y:S02]  /*4760*/  IMAD.MOV.U32 R4, RZ, RZ, R16 ;  /* 0x000000ffff047224 */ /* 0x000fe400078e0010 */
[----:B------:R-:W-:-:S06]  /*4770*/  IMAD.MOV.U32 R5, RZ, RZ, R17 ;  /* 0x000000ffff057224 */ /* 0x000fcc00078e0011 */
[----:B------:R-:W-:-:S14]  /*4780*/  DSETP.GTU.AND P0, PT, |R4|, +INF , PT ;  /* 0x7ff000000400742a */ /* 0x000fdc0003f0c200 */
[----:B------:R-:W-:Y:S05]  /*4790*/  @P0 BRA `(.L_x_29) ;  /* 0x0000000000800947 */ /* 0x000fea0003800000 */
[----:B------:R-:W-:-:S05]  /*47a0*/  LOP3.LUT R16, R17, 0x7fffffff, RZ, 0xc0, !PT ;  /* 0x7fffffff11107812 */ /* 0x000fca00078ec0ff */
[----:B------:R-:W-:-:S05]  /*47b0*/  VIADD R14, R16, 0xffffffff ;  /* 0xffffffff100e7836 */ /* 0x000fca0000000000 */
[----:B------:R-:W-:-:S13]  /*47c0*/  ISETP.GE.U32.AND P0, PT, R14, 0x7fefffff, PT ;  /* 0x7fefffff0e00780c */ /* 0x000fda0003f06070 */
[----:B------:R-:W-:Y:S01]  /*47d0*/  @P0 LOP3.LUT R15, R5, 0x7ff00000, RZ, 0x3c, !PT ;  /* 0x7ff00000050f0812 */ /* 0x000fe200078e3cff */
[----:B------:R-:W-:Y:S01]  /*47e0*/  @P0 IMAD.MOV.U32 R14, RZ, RZ, RZ ;  /* 0x000000ffff0e0224 */ /* 0x000fe200078e00ff */
[----:B------:R-:W-:Y:S06]  /*47f0*/  @P0 BRA `(.L_x_30) ;  /* 0x0000000000700947 */ /* 0x000fec0003800000 */
[----:B------:R-:W-:-:S13]  /*4800*/  ISETP.GE.U32.AND P0, PT, R16, 0x1000001, PT ;  /* 0x010000011000780c */ /* 0x000fda0003f06070 */
[----:B------:R-:W-:Y:S05]  /*4810*/  @!P0 BRA `(.L_x_31) ;  /* 0x0000000000388947 */ /* 0x000fea0003800000 */
[----:B------:R-:W-:Y:S01]  /*4820*/  VIADD R15, R5, 0xc0200000 ;  /* 0xc0200000050f7836 */ /* 0x000fe20000000000 */
[----:B------:R-:W-:Y:S01]  /*4830*/  MOV R16, R9 ;  /* 0x0000000900107202 */ /* 0x000fe20000000f00 */
[----:B------:R-:W-:Y:S02]  /*4840*/  IMAD.MOV.U32 R14, RZ, RZ, R4 ;  /* 0x000000ffff0e7224 */ /* 0x000fe400078e0004 */
[----:B------:R-:W0:Y:S04]  /*4850*/  MUFU.RCP64H R17, R15 ;  /* 0x0000000f00117308 */ /* 0x000e280000001800 */
[----:B0-----:R-:W-:-:S08]  /*4860*/  DFMA R18, -R14, R16, 1 ;  /* 0x3ff000000e12742b */ /* 0x001fd00000000110 */
[----:B------:R-:W-:-:S08]  /*4870*/  DFMA R18, R18, R18, R18 ;  /* 0x000000121212722b */ /* 0x000fd00000000012 */
[----:B------:R-:W-:-:S08]  /*4880*/  DFMA R18, R16, R18, R16 ;  /* 0x000000121012722b */ /* 0x000fd00000000010 */
[----:B------:R-:W-:-:S08]  /*4890*/  DFMA R16, -R14, R18, 1 ;  /* 0x3ff000000e10742b */ /* 0x000fd00000000112 */
[----:B------:R-:W-:-:S08]  /*48a0*/  DFMA R16, R18, R16, R18 ;  /* 0x000000101210722b */ /* 0x000fd00000000012 */
[----:B------:R-:W-:-:S08]  /*48b0*/  DMUL R16, R16, 2.2250738585072013831e-308 ;  /* 0x0010000010107828 */ /* 0x000fd00000000000 */
[----:B------:R-:W-:-:S08]  /*48c0*/  DFMA R4, -R4, R16, 1 ;  /* 0x3ff000000404742b */ /* 0x000fd00000000110 */
[----:B------:R-:W-:-:S08]  /*48d0*/  DFMA R4, R4, R4, R4 ;  /* 0x000000040404722b */ /* 0x000fd00000000004 */
[----:B------:R-:W-:Y:S01]  /*48e0*/  DFMA R14, R16, R4, R16 ;  /* 0x00000004100e722b */ /* 0x000fe20000000010 */
[----:B------:R-:W-:Y:S10]  /*48f0*/  BRA `(.L_x_30) ;  /* 0x0000000000307947 */ /* 0x000ff40003800000 */
.L_x_31:
[----:B------:R-:W-:Y:S01]  /*4900*/  DMUL R4, R4, 8.11296384146066816958e+31 ;  /* 0x4690000004047828 */ /* 0x000fe20000000000 */
[----:B------:R-:W-:-:S05]  /*4910*/  IMAD.MOV.U32 R14, RZ, RZ, R9 ;  /* 0x000000ffff0e7224 */ /* 0x000fca00078e0009 */
[----:B------:R-:W0:Y:S02]  /*4920*/  MUFU.RCP64H R15, R5 ;  /* 0x00000005000f7308 */ /* 0x000e240000001800 */
[----:B0-----:R-:W-:-:S08]  /*4930*/  DFMA R16, -R4, R14, 1 ;  /* 0x3ff000000410742b */ /* 0x001fd0000000010e */
[----:B------:R-:W-:-:S08]  /*4940*/  DFMA R16, R16, R16, R16 ;  /* 0x000000101010722b */ /* 0x000fd00000000010 */
[----:B------:R-:W-:-:S08]  /*4950*/  DFMA R16, R14, R16, R14 ;  /* 0x000000100e10722b */ /* 0x000fd0000000000e */
[----:B------:R-:W-:-:S08]  /*4960*/  DFMA R14, -R4, R16, 1 ;  /* 0x3ff00000040e742b */ /* 0x000fd00000000110 */
[----:B------:R-:W-:-:S08]  /*4970*/  DFMA R14, R16, R14, R16 ;  /* 0x0000000e100e722b */ /* 0x000fd00000000010 */
[----:B------:R-:W-:Y:S01]  /*4980*/  DMUL R14, R14, 8.11296384146066816958e+31 ;  /* 0x469000000e0e7828 */ /* 0x000fe20000000000 */
[----:B------:R-:W-:Y:S10]  /*4990*/  BRA `(.L_x_30) ;  /* 0x0000000000087947 */ /* 0x000ff40003800000 */
.L_x_29:
[----:B------:R-:W-:Y:S01]  /*49a0*/  LOP3.LUT R15, R5, 0x80000, RZ, 0xfc, !PT ;  /* 0x00080000050f7812 */ /* 0x000fe200078efcff */
[----:B------:R-:W-:-:S07]  /*49b0*/  IMAD.MOV.U32 R14, RZ, RZ, R4 ;  /* 0x000000ffff0e7224 */ /* 0x000fce00078e0004 */
.L_x_30:
[----:B------:R-:W-:Y:S02]  /*49c0*/  IMAD.MOV.U32 R9, RZ, RZ, 0x0 ;  /* 0x00000000ff097424 */ /* 0x000fe400078e00ff */
[----:B------:R-:W-:Y:S02]  /*49d0*/  IMAD.MOV.U32 R4, RZ, RZ, R14 ;  /* 0x000000ffff047224 */ /* 0x000fe400078e000e */
[----:B------:R-:W-:Y:S01]  /*49e0*/  IMAD.MOV.U32 R5, RZ, RZ, R15 ;  /* 0x000000ffff057224 */ /* 0x000fe200078e000f */
[----:B------:R-:W-:Y:S06]  /*49f0*/  RET.REL.NODEC R8 `(_Z23monte_carlo_integrationP17curandStateXORWOWPd) ;  /* 0xffffffb408807950 */ /* 0x000fec0003c3ffff */
        .weak           $__internal_1_$__cuda_sm20_div_rn_f64_full
        .type           $__internal_1_$__cuda_sm20_div_rn_f64_full,@function
        .size           $__internal_1_$__cuda_sm20_div_rn_f64_full,($__internal_2_$__cuda_sm20_dsqrt_rn_f64_mediumpath_v1 - $__internal_1_$__cuda_sm20_div_rn_f64_full)
$__internal_1_$__cuda_sm20_div_rn_f64_full:
[C---:B------:R-:W-:Y:S01]  /*4a00*/  FSETP.GEU.AND P0, PT, |R9|.reuse, 1.469367938527859385e-39, PT ;  /* 0x001000000900780b */ /* 0x040fe20003f0e200 */
[----:B------:R-:W-:Y:S01]  /*4a10*/  IMAD.MOV.U32 R12, RZ, RZ, 0x1 ;  /* 0x00000001ff0c7424 */ /* 0x000fe200078e00ff */
[C---:B------:R-:W-:Y:S02]  /*4a20*/  LOP3.LUT R4, R9.reuse, 0x800fffff, RZ, 0xc0, !PT ;  /* 0x800fffff09047812 */ /* 0x040fe400078ec0ff */
[----:B------:R-:W-:Y:S02]  /*4a30*/  LOP3.LUT R26, R9, 0x7ff00000, RZ, 0xc0, !PT ;  /* 0x7ff00000091a7812 */ /* 0x000fe400078ec0ff */
[----:B------:R-:W-:Y:S01]  /*4a40*/  LOP3.LUT R5, R4, 0x3ff00000, RZ, 0xfc, !PT ;  /* 0x3ff0000004057812 */ /* 0x000fe200078efcff */
[----:B------:R-:W-:-:S06]  /*4a50*/  IMAD.MOV.U32 R4, RZ, RZ, R8 ;  /* 0x000000ffff047224 */ /* 0x000fcc00078e0008 */
[----:B------:R-:W-:-:S06]  /*4a60*/  @!P0 DMUL R4, R8, 8.98846567431157953865e+307 ;  /* 0x7fe0000008048828 */ /* 0x000fcc0000000000 */
[----:B------:R-:W0:Y:S02]  /*4a70*/  MUFU.RCP64H R13, R5 ;  /* 0x00000005000d7308 */ /* 0x000e240000001800 */
[----:B0-----:R-:W-:-:S08]  /*4a80*/  DFMA R14, R12, -R4, 1 ;  /* 0x3ff000000c0e742b */ /* 0x001fd00000000804 */
[----:B------:R-:W-:-:S08]  /*4a90*/  DFMA R14, R14, R14, R14 ;  /* 0x0000000e0e0e722b */ /* 0x000fd0000000000e */
[----:B------:R-:W-:Y:S01]  /*4aa0*/  DFMA R16, R12, R14, R12 ;  /* 0x0000000e0c10722b */ /* 0x000fe2000000000c */
[----:B------:R-:W-:Y:S02]  /*4ab0*/  IMAD.MOV.U32 R13, RZ, RZ, R18 ;  /* 0x000000ffff0d7224 */ /* 0x000fe400078e0012 */
[----:B------:R-:W-:Y:S02]  /*4ac0*/  IMAD.MOV.U32 R12, RZ, RZ, R11 ;  /* 0x000000ffff0c7224 */ /* 0x000fe400078e000b */
[----:B------:R-:W-:Y:S01]  /*4ad0*/  IMAD.MOV.U32 R18, RZ, RZ, 0x1ca00000 ;  /* 0x1ca00000ff127424 */ /* 0x000fe200078e00ff */
[----:B------:R-:W-:Y:S02]  /*4ae0*/  LOP3.LUT R11, R13, 0x7ff00000, RZ, 0xc0, !PT ;  /* 0x7ff000000d0b7812 */ /* 0x000fe400078ec0ff */
[----:B------:R-:W-:Y:S01]  /*4af0*/  DFMA R20, R16, -R4, 1 ;  /* 0x3ff000001014742b */ /* 0x000fe20000000804 */
[----:B------:R-:W-:Y:S01]  /*4b00*/  IMAD.MOV.U32 R14, RZ, RZ, R12 ;  /* 0x000000ffff0e7224 */ /* 0x000fe200078e000c */
[----:B------:R-:W-:Y:S01]  /*4b10*/  ISETP.GE.U32.AND P1, PT, R11, R26, PT ;  /* 0x0000001a0b00720c */ /* 0x000fe20003f26070 */
[----:B------:R-:W-:-:S03]  /*4b20*/  IMAD.MOV.U32 R27, RZ, RZ, R11 ;  /* 0x000000ffff1b7224 */ /* 0x000fc600078e000b */
[----:B------:R-:W-:Y:S02]  /*4b30*/  SEL R15, R18, 0x63400000, !P1 ;  /* 0x63400000120f7807 */ /* 0x000fe40004800000 */
[----:B------:R-:W-:Y:S01]  /*4b40*/  DFMA R16, R16, R20, R16 ;  /* 0x000000141010722b */ /* 0x000fe20000000010 */
[----:B------:R-:W-:Y:S02]  /*4b50*/  FSETP.GEU.AND P1, PT, |R13|, 1.469367938527859385e-39, PT ;  /* 0x001000000d00780b */ /* 0x000fe40003f2e200 */
[----:B------:R-:W-:-:S11]  /*4b60*/  LOP3.LUT R15, R15, 0x800fffff, R13, 0xf8, !PT ;  /* 0x800fffff0f0f7812 */ /* 0x000fd600078ef80d */
[----:B------:R-:W-:Y:S05]  /*4b70*/  @P1 BRA `(.L_x_32) ;  /* 0x0000000000201947 */ /* 0x000fea0003800000 */
[----:B------:R-:W-:-:S04]  /*4b80*/  LOP3.LUT R20, R9, 0x7ff00000, RZ, 0xc0, !PT ;  /* 0x7ff0000009147812 */ /* 0x000fc800078ec0ff */
[----:B------:R-:W-:Y:S01]  /*4b90*/  ISETP.GE.U32.AND P1, PT, R11, R20, PT ;  /* 0x000000140b00720c */ /* 0x000fe20003f26070 */
[----:B------:R-:W-:-:S03]  /*4ba0*/  IMAD.MOV.U32 R20, RZ, RZ, RZ ;  /* 0x000000ffff147224 */ /* 0x000fc600078e00ff */
[----:B------:R-:W-:-:S04]  /*4bb0*/  SEL R19, R18, 0x63400000, !P1 ;  /* 0x6340000012137807 */ /* 0x000fc80004800000 */
[----:B------:R-:W-:-:S04]  /*4bc0*/  LOP3.LUT R19, R19, 0x80000000, R13, 0xf8, !PT ;  /* 0x8000000013137812 */ /* 0x000fc800078ef80d */
[----:B------:R-:W-:-:S06]  /*4bd0*/  LOP3.LUT R21, R19, 0x100000, RZ, 0xfc, !PT ;  /* 0x0010000013157812 */ /* 0x000fcc00078efcff */
[----:B------:R-:W-:-:S10]  /*4be0*/  DFMA R14, R14, 2, -R20 ;  /* 0x400000000e0e782b */ /* 0x000fd40000000814 */
[----:B------:R-:W-:-:S07]  /*4bf0*/  LOP3.LUT R27, R15, 0x7ff00000, RZ, 0xc0, !PT ;  /* 0x7ff000000f1b7812 */ /* 0x000fce00078ec0ff */
.L_x_32:
[----:B------:R-:W-:Y:S01]  /*4c00*/  @!P0 LOP3.LUT R26, R5, 0x7ff00000, RZ, 0xc0, !PT ;  /* 0x7ff00000051a8812 */ /* 0x000fe200078ec0ff */
[----:B------:R-:W-:Y:S01]  /*4c10*/  VIADD R19, R27, 0xffffffff ;  /* 0xffffffff1b137836 */ /* 0x000fe20000000000 */
[----:B------:R-:W-:-:S03]  /*4c20*/  DMUL R20, R16, R14 ;  /* 0x0000000e10147228 */ /* 0x000fc60000000000 */
[----:B------:R-:W-:Y:S01]  /*4c30*/  VIADD R28, R26, 0xffffffff ;  /* 0xffffffff1a1c7836 */ /* 0x000fe20000000000 */
[----:B------:R-:W-:-:S04]  /*4c40*/  ISETP.GT.U32.AND P0, PT, R19, 0x7feffffe, PT ;  /* 0x7feffffe1300780c */ /* 0x000fc80003f04070 */
[----:B------:R-:W-:Y:S01]  /*4c50*/  ISETP.GT.U32.OR P0, PT, R28, 0x7feffffe, P0 ;  /* 0x7feffffe1c00780c */ /* 0x000fe20000704470 */
[----:B------:R-:W-:-:S08]  /*4c60*/  DFMA R24, R20, -R4, R14 ;  /* 0x800000041418722b */ /* 0x000fd0000000000e */
[----:B------:R-:W-:-:S04]  /*4c70*/  DFMA R16, R16, R24, R20 ;  /* 0x000000181010722b */ /* 0x000fc80000000014 */
[----:B------:R-:W-:Y:S07]  /*4c80*/  @P0 BRA `(.L_x_33) ;  /* 0x00000000006c0947 */ /* 0x000fee0003800000 */
[----:B------:R-:W-:-:S04]  /*4c90*/  LOP3.LUT R20, R9, 0x7ff00000, RZ, 0xc0, !PT ;  /* 0x7ff0000009147812 */ /* 0x000fc800078ec0ff */
[CC--:B------:R-:W-:Y:S02]  /*4ca0*/  VIADDMNMX R12, R11.reuse, -R20.reuse, 0xb9600000, !PT ;  /* 0xb96000000b0c7446 */ /* 0x0c0fe40007800914 */
[----:B------:R-:W-:Y:S02]  /*4cb0*/  ISETP.GE.U32.AND P0, PT, R11, R20, PT ;  /* 0x000000140b00720c */ /* 0x000fe40003f06070 */
[----:B------:R-:W-:Y:S02]  /*4cc0*/  VIMNMX R12, PT, PT, R12, 0x46a00000, PT ;  /* 0x46a000000c0c7848 */ /* 0x000fe40003fe0100 */
[----:B------:R-:W-:-:S05]  /*4cd0*/  SEL R11, R18, 0x63400000, !P0 ;  /* 0x63400000120b7807 */ /* 0x000fca0004000000 */
[----:B------:R-:W-:Y:S02]  /*4ce0*/  IMAD.IADD R11, R12, 0x1, -R11 ;  /* 0x000000010c0b7824 */ /* 0x000fe400078e0a0b */
[----:B------:R-:W-:Y:S02]  /*4cf0*/  IMAD.MOV.U32 R12, RZ, RZ, RZ ;  /* 0x000000ffff0c7224 */ /* 0x000fe400078e00ff */
[----:B------:R-:W-:-:S06]  /*4d00*/  VIADD R13, R11, 0x7fe00000 ;  /* 0x7fe000000b0d7836 */ /* 0x000fcc0000000000 */
[----:B------:R-:W-:-:S10]  /*4d10*/  DMUL R18, R16, R12 ;  /* 0x0000000c10127228 */ /* 0x000fd40000000000 */
[----:B------:R-:W-:-:S13]  /*4d20*/  FSETP.GTU.AND P0, PT, |R19|, 1.469367938527859385e-39, PT ;  /* 0x001000001300780b */ /* 0x000fda0003f0c200 */
[----:B------:R-:W-:Y:S05]  /*4d30*/  @P0 BRA `(.L_x_34) ;  /* 0x0000000000940947 */ /* 0x000fea0003800000 */
[----:B------:R-:W-:Y:S01]  /*4d40*/  DFMA R4, R16, -R4, R14 ;  /* 0x800000041004722b */ /* 0x000fe2000000000e */
[----:B------:R-:W-:-:S09]  /*4d50*/  IMAD.MOV.U32 R12, RZ, RZ, RZ ;  /* 0x000000ffff0c7224 */ /* 0x000fd200078e00ff */
[C---:B------:R-:W-:Y:S02]  /*4d60*/  FSETP.NEU.AND P0, PT, R5.reuse, RZ, PT ;  /* 0x000000ff0500720b */ /* 0x040fe40003f0d000 */
[----:B------:R-:W-:-:S04]  /*4d70*/  LOP3.LUT R9, R5, 0x80000000, R9, 0x48, !PT ;  /* 0x8000000005097812 */ /* 0x000fc800078e4809 */
[----:B------:R-:W-:-:S07]  /*4d80*/  LOP3.LUT R13, R9, R13, RZ, 0xfc, !PT ;  /* 0x0000000d090d7212 */ /* 0x000fce00078efcff */
[----:B------:R-:W-:Y:S05]  /*4d90*/  @!P0 BRA `(.L_x_34) ;  /* 0x00000000007c8947 */ /* 0x000fea0003800000 */
[----:B------:R-:W-:Y:S01]  /*4da0*/  IMAD.MOV R5, RZ, RZ, -R11 ;  /* 0x000000ffff057224 */ /* 0x000fe200078e0a0b */
[----:B------:R-:W-:Y:S01]  /*4db0*/  DMUL.RP R12, R16, R12 ;  /* 0x0000000c100c7228 */ /* 0x000fe20000008000 */
[----:B------:R-:W-:-:S06]  /*4dc0*/  IMAD.MOV.U32 R4, RZ, RZ, RZ ;  /* 0x000000ffff047224 */ /* 0x000fcc00078e00ff */
[----:B------:R-:W-:-:S03]  /*4dd0*/  DFMA R4, R18, -R4, R16 ;  /* 0x800000041204722b */ /* 0x000fc60000000010 */
[----:B------:R-:W-:-:S03]  /*4de0*/  LOP3.LUT R9, R13, R9, RZ, 0x3c, !PT ;  /* 0x000000090d097212 */ /* 0x000fc600078e3cff */
[----:B------:R-:W-:-:S04]  /*4df0*/  IADD3 R4, PT, PT, -R11, -0x43300000, RZ ;  /* 0xbcd000000b047810 */ /* 0x000fc80007ffe1ff */
[----:B------:R-:W-:-:S04]  /*4e00*/  FSETP.NEU.AND P0, PT, |R5|, R4, PT ;  /* 0x000000040500720b */ /* 0x000fc80003f0d200 */
[----:B------:R-:W-:Y:S02]  /*4e10*/  FSEL R18, R12, R18, !P0 ;  /* 0x000000120c127208 */ /* 0x000fe40004000000 */
[----:B------:R-:W-:Y:S01]  /*4e20*/  FSEL R19, R9, R19, !P0 ;  /* 0x0000001309137208 */ /* 0x000fe20004000000 */
[----:B------:R-:W-:Y:S06]  /*4e30*/  BRA `(.L_x_34) ;  /* 0x0000000000547947 */ /* 0x000fec0003800000 */
.L_x_33:
[----:B------:R-:W-:-:S14]  /*4e40*/  DSETP.NAN.AND P0, PT, R12, R12, PT ;  /* 0x0000000c0c00722a */ /* 0x000fdc0003f08000 */
[----:B------:R-:W-:Y:S05]  /*4e50*/  @P0 BRA `(.L_x_35) ;  /* 0x0000000000440947 */ /* 0x000fea0003800000 */
[----:B------:R-:W-:-:S14]  /*4e60*/  DSETP.NAN.AND P0, PT, R8, R8, PT ;  /* 0x000000080800722a */ /* 0x000fdc0003f08000 */
[----:B------:R-:W-:Y:S05]  /*4e70*/  @P0 BRA `(.L_x_36) ;  /* 0x0000000000300947 */ /* 0x000fea0003800000 */
[----:B------:R-:W-:Y:S01]  /*4e80*/  ISETP.NE.AND P0, PT, R27, R26, PT ;  /* 0x0000001a1b00720c */ /* 0x000fe20003f05270 */
[----:B------:R-:W-:Y:S02]  /*4e90*/  IMAD.MOV.U32 R18, RZ, RZ, 0x0 ;  /* 0x00000000ff127424 */ /* 0x000fe400078e00ff */
[----:B------:R-:W-:-:S10]  /*4ea0*/  IMAD.MOV.U32 R19, RZ, RZ, -0x80000 ;  /* 0xfff80000ff137424 */ /* 0x000fd400078e00ff */
[----:B------:R-:W-:Y:S05]  /*4eb0*/  @!P0 BRA `(.L_x_34) ;  /* 0x0000000000348947 */ /* 0x000fea0003800000 */
[----:B------:R-:W-:Y:S02]  /*4ec0*/  ISETP.NE.AND P0, PT, R27, 0x7ff00000, PT ;  /* 0x7ff000001b00780c */ /* 0x000fe40003f05270 */
[----:B------:R-:W-:Y:S02]  /*4ed0*/  LOP3.LUT R19, R13, 0x80000000, R9, 0x48, !PT ;  /* 0x800000000d137812 */ /* 0x000fe400078e4809 */
[----:B------:R-:W-:-:S13]  /*4ee0*/  ISETP.EQ.OR P0, PT, R26, RZ, !P0 ;  /* 0x000000ff1a00720c */ /* 0x000fda0004702670 */
[----:B------:R-:W-:Y:S01]  /*4ef0*/  @P0 LOP3.LUT R4, R19, 0x7ff00000, RZ, 0xfc, !PT ;  /* 0x7ff0000013040812 */ /* 0x000fe200078efcff */
[----:B------:R-:W-:Y:S02]  /*4f00*/  @!P0 IMAD.MOV.U32 R18, RZ, RZ, RZ ;  /* 0x000000ffff128224 */ /* 0x000fe400078e00ff */
[----:B------:R-:W-:Y:S01]  /*4f10*/  @P0 IMAD.MOV.U32 R18, RZ, RZ, RZ ;  /* 0x000000ffff120224 */ /* 0x000fe200078e00ff */
[----:B------:R-:W-:Y:S01]  /*4f20*/  @P0 MOV R19, R4 ;  /* 0x0000000400130202 */ /* 0x000fe20000000f00 */
[----:B------:R-:W-:Y:S06]  /*4f30*/  BRA `(.L_x_34) ;  /* 0x0000000000147947 */ /* 0x000fec0003800000 */
.L_x_36:
[----:B------:R-:W-:Y:S01]  /*4f40*/  LOP3.LUT R19, R9, 0x80000, RZ, 0xfc, !PT ;  /* 0x0008000009137812 */ /* 0x000fe200078efcff */
[----:B------:R-:W-:Y:S01]  /*4f50*/  IMAD.MOV.U32 R18, RZ, RZ, R8 ;  /* 0x000000ffff127224 */ /* 0x000fe200078e0008 */
[----:B------:R-:W-:Y:S06]  /*4f60*/  BRA `(.L_x_34) ;  /* 0x0000000000087947 */ /* 0x000fec0003800000 */
.L_x_35:
[----:B------:R-:W-:Y:S01]  /*4f70*/  LOP3.LUT R19, R13, 0x80000, RZ, 0xfc, !PT ;  /* 0x000800000d137812 */ /* 0x000fe200078efcff */
[----:B------:R-:W-:-:S07]  /*4f80*/  IMAD.MOV.U32 R18, RZ, RZ, R12 ;  /* 0x000000ffff127224 */ /* 0x000fce00078e000c */
.L_x_34:
[----:B------:R-:W-:Y:S02]  /*4f90*/  IMAD.MOV.U32 R11, RZ, RZ, 0x0 ;  /* 0x00000000ff0b7424 */ /* 0x000fe400078e00ff */
[----:B------:R-:W-:Y:S02]  /*4fa0*/  IMAD.MOV.U32 R4, RZ, RZ, R18 ;  /* 0x000000ffff047224 */ /* 0x000fe400078e0012 */
[----:B------:R-:W-:Y:S01]  /*4fb0*/  IMAD.MOV.U32 R5, RZ, RZ, R19 ;  /* 0x000000ffff057224 */ /* 0x000fe200078e0013 */
[----:B------:R-:W-:Y:S06]  /*4fc0*/  RET.REL.NODEC R10 `(_Z23monte_carlo_integrationP17curandStateXORWOWPd) ;  /* 0xffffffb00a0c7950 */ /* 0x000fec0003c3ffff */
        .weak           $__internal_2_$__cuda_sm20_dsqrt_rn_f64_mediumpath_v1
        .type           $__internal_2_$__cuda_sm20_dsqrt_rn_f64_mediumpath_v1,@function
        .size           $__internal_2_$__cuda_sm20_dsqrt_rn_f64_mediumpath_v1,($_Z23monte_carlo_integrationP17curandStateXORWOWPd$__internal_accurate_pow - $__internal_2_$__cuda_sm20_dsqrt_rn_f64_mediumpath_v1)
$__internal_2_$__cuda_sm20_dsqrt_rn_f64_mediumpath_v1:
[----:B------:R-:W-:Y:S01]  /*4fd0*/  ISETP.GE.U32.AND P0, PT, R12, -0x3400000, PT ;  /* 0xfcc000000c00780c */ /* 0x000fe20003f06070 */
[----:B------:R-:W-:Y:S02]  /*4fe0*/  IMAD.MOV.U32 R17, RZ, RZ, R15 ;  /* 0x000000ffff117224 */ /* 0x000fe400078e000f */
[----:B------:R-:W-:Y:S02]  /*4ff0*/  IMAD.MOV.U32 R12, RZ, RZ, R20 ;  /* 0x000000ffff0c7224 */ /* 0x000fe400078e0014 */
[----:B------:R-:W-:-:S08]  /*5000*/  IMAD.MOV.U32 R15, RZ, RZ, R19 ;  /* 0x000000ffff0f7224 */ /* 0x000fd000078e0013 */
[----:B------:R-:W-:Y:S05]  /*5010*/  @!P0 BRA `(.L_x_37) ;  /* 0x0000000000208947 */ /* 0x000fea0003800000 */
[----:B------:R-:W-:-:S10]  /*5020*/  DFMA.RM R12, R12, R16, R14 ;  /* 0x000000100c0c722b */ /* 0x000fd4000000400e */
[----:B------:R-:W-:-:S05]  /*5030*/  IADD3 R14, P0, PT, R12, 0x1, RZ ;  /* 0x000000010c0e7810 */ /* 0x000fca0007f1e0ff */
[----:B------:R-:W-:-:S06]  /*5040*/  IMAD.X R15, RZ, RZ, R13, P0 ;  /* 0x000000ffff0f7224 */ /* 0x000fcc00000e060d */
[----:B------:R-:W-:-:S08]  /*5050*/  DFMA.RP R8, -R12, R14, R8 ;  /* 0x0000000e0c08722b */ /* 0x000fd00000008108 */
[----:B------:R-:W-:-:S06]  /*5060*/  DSETP.GT.AND P0, PT, R8, RZ, PT ;  /* 0x000000ff0800722a */ /* 0x000fcc0003f04000 */
[----:B------:R-:W-:Y:S02]  /*5070*/  FSEL R12, R14, R12, P0 ;  /* 0x0000000c0e0c7208 */ /* 0x000fe40000000000 */
[----:B------:R-:W-:Y:S01]  /*5080*/  FSEL R13, R15, R13, P0 ;  /* 0x0000000d0f0d7208 */ /* 0x000fe20000000000 */
[----:B------:R-:W-:Y:S06]  /*5090*/  BRA `(.L_x_38) ;  /* 0x0000000000647947 */ /* 0x000fec0003800000 */
.L_x_37:
[----:B------:R-:W-:-:S14]  /*50a0*/  DSETP.NE.AND P0, PT, R8, RZ, PT ;  /* 0x000000ff0800722a */ /* 0x000fdc0003f05000 */
[----:B------:R-:W-:Y:S05]  /*50b0*/  @!P0 BRA `(.L_x_39) ;  /* 0x0000000000588947 */ /* 0x000fea0003800000 */
[----:B------:R-:W-:-:S13]  /*50c0*/  ISETP.GE.AND P0, PT, R9, RZ, PT ;  /* 0x000000ff0900720c */ /* 0x000fda0003f06270 */
[----:B------:R-:W-:Y:S02]  /*50d0*/  @!P0 IMAD.MOV.U32 R12, RZ, RZ, 0x0 ;  /* 0x00000000ff0c8424 */ /* 0x000fe400078e00ff */
[----:B------:R-:W-:Y:S01]  /*50e0*/  @!P0 IMAD.MOV.U32 R13, RZ, RZ, -0x80000 ;  /* 0xfff80000ff0d8424 */ /* 0x000fe200078e00ff */
[----:B------:R-:W-:Y:S06]  /*50f0*/  @!P0 BRA `(.L_x_38) ;  /* 0x00000000004c8947 */ /* 0x000fec0003800000 */
[----:B------:R-:W-:-:S13]  /*5100*/  ISETP.GT.AND P0, PT, R9, 0x7fefffff, PT ;  /* 0x7fefffff0900780c */ /* 0x000fda0003f04270 */
[----:B------:R-:W-:Y:S05]  /*5110*/  @P0 BRA `(.L_x_39) ;  /* 0x0000000000400947 */ /* 0x000fea0003800000 */
[----:B------:R-:W-:Y:S01]  /*5120*/  DMUL R8, R8, 8.11296384146066816958e+31 ;  /* 0x4690000008087828 */ /* 0x000fe20000000000 */
[----:B------:R-:W-:Y:S02]  /*5130*/  IMAD.MOV.U32 R12, RZ, RZ, RZ ;  /* 0x000000ffff0c7224 */ /* 0x000fe400078e00ff */
[----:B------:R-:W-:Y:S02]  /*5140*/  IMAD.MOV.U32 R14, RZ, RZ, 0x0 ;  /* 0x00000000ff0e7424 */ /* 0x000fe400078e00ff */
[----:B------:R-:W-:Y:S01]  /*5150*/  IMAD.MOV.U32 R15, RZ, RZ, 0x3fd80000 ;  /* 0x3fd80000ff0f7424 */ /* 0x000fe200078e00ff */
[----:B------:R-:W0:Y:S02]  /*5160*/  MUFU.RSQ64H R13, R9 ;  /* 0x00000009000d7308 */ /* 0x000e240000001c00 */
[----:B0-----:R-:W-:-:S08]  /*5170*/  DMUL R16, R12, R12 ;  /* 0x0000000c0c107228 */ /* 0x001fd00000000000 */
[----:B------:R-:W-:-:S08]  /*5180*/  DFMA R16, R8, -R16, 1 ;  /* 0x3ff000000810742b */ /* 0x000fd00000000810 */
[----:B------:R-:W-:Y:S02]  /*5190*/  DFMA R14, R16, R14, 0.5 ;  /* 0x3fe00000100e742b */ /* 0x000fe4000000000e */
[----:B------:R-:W-:-:S08]  /*51a0*/  DMUL R16, R12, R16 ;  /* 0x000000100c107228 */ /* 0x000fd00000000000 */
[----:B------:R-:W-:-:S08]  /*51b0*/  DFMA R14, R14, R16, R12 ;  /* 0x000000100e0e722b */ /* 0x000fd0000000000c */
[----:B------:R-:W-:Y:S02]  /*51c0*/  DMUL R12, R8, R14 ;  /* 0x0000000e080c7228 */ /* 0x000fe40000000000 */
[----:B------:R-:W-:-:S06]  /*51d0*/  VIADD R15, R15, 0xfff00000 ;  /* 0xfff000000f0f7836 */ /* 0x000fcc0000000000 */
[----:B------:R-:W-:-:S08]  /*51e0*/  DFMA R16, R12, -R12, R8 ;  /* 0x8000000c0c10722b */ /* 0x000fd00000000008 */
[----:B------:R-:W-:-:S10]  /*51f0*/  DFMA R12, R14, R16, R12 ;  /* 0x000000100e0c722b */ /* 0x000fd4000000000c */
[----:B------:R-:W-:Y:S01]  /*5200*/  VIADD R13, R13, 0xfcb00000 ;  /* 0xfcb000000d0d7836 */ /* 0x000fe20000000000 */
[----:B------:R-:W-:Y:S06]  /*5210*/  BRA `(.L_x_38) ;  /* 0x0000000000047947 */ /* 0x000fec0003800000 */
.L_x_39:
[----:B------:R-:W-:-:S11]  /*5220*/  DADD R12, R8, R8 ;  /* 0x00000000080c7229 */ /* 0x000fd60000000008 */
.L_x_38:
[----:B------:R-:W-:Y:S02]  /*5230*/  IMAD.MOV.U32 R19, RZ, RZ, 0x0 ;  /* 0x00000000ff137424 */ /* 0x000fe400078e00ff */
[----:B------:R-:W-:Y:S02]  /*5240*/  IMAD.MOV.U32 R8, RZ, RZ, R12 ;  /* 0x000000ffff087224 */ /* 0x000fe400078e000c */
[----:B------:R-:W-:Y:S01]  /*5250*/  IMAD.MOV.U32 R9, RZ, RZ, R13 ;  /* 0x000000ffff097224 */ /* 0x000fe200078e000d */
[----:B------:R-:W-:Y:S06]  /*5260*/  RET.REL.NODEC R18 `(_Z23monte_carlo_integrationP17curandStateXORWOWPd) ;  /* 0xffffffac12647950 */ /* 0x000fec0003c3ffff */
        .type           $_Z23monte_carlo_integrationP17curandStateXORWOWPd$__internal_accurate_pow,@function
        .size           $_Z23monte_carlo_integrationP17curandStateXORWOWPd$__internal_accurate_pow,($_Z23monte_carlo_integrationP17curandStateXORWOWPd$__internal_trig_reduction_slowpathd - $_Z23monte_carlo_integrationP17curandStateXORWOWPd$__internal_accurate_pow)
$_Z23monte_carlo_integrationP17curandStateXORWOWPd$__internal_accurate_pow:
[----:B------:R-:W-:Y:S01]  /*5270*/  ISETP.GT.U32.AND P0, PT, R0, 0xfffff, PT ;  /* 0x000fffff0000780c */ /* 0x000fe20003f04070 */
[----:B------:R-:W-:Y:S01]  /*5280*/  IMAD.U32 R8, RZ, RZ, UR8 ;  /* 0x00000008ff087e24 */ /* 0x000fe2000f8e00ff */
[----:B------:R-:W-:Y:S01]  /*5290*/  UMOV UR12, 0x7d2cafe2 ;  /* 0x7d2cafe2000c7882 */ /* 0x000fe20000000000 */
[----:B------:R-:W-:Y:S01]  /*52a0*/  IMAD.MOV.U32 R9, RZ, RZ, R0 ;  /* 0x000000ffff097224 */ /* 0x000fe200078e0000 */
[----:B------:R-:W-:Y:S01]  /*52b0*/  UMOV UR13, 0x3eb0f5ff ;  /* 0x3eb0f5ff000d7882 */ /* 0x000fe20000000000 */
[----:B------:R-:W-:Y:S01]  /*52c0*/  IMAD.MOV.U32 R5, RZ, RZ, 0x40040d93 ;  /* 0x40040d93ff057424 */ /* 0x000fe200078e00ff */
[----:B------:R-:W-:Y:S01]  /*52d0*/  UMOV UR14, 0x3b39803f ;  /* 0x3b39803f000e7882 */ /* 0x000fe20000000000 */
[----:B------:R-:W-:Y:S01]  /*52e0*/  IMAD.MOV.U32 R30, RZ, RZ, 0x1ff62705 ;  /* 0x1ff62705ff1e7424 */ /* 0x000fe200078e00ff */
[----:B------:R-:W-:Y:S01]  /*52f0*/  UMOV UR15, 0x3c7abc9e ;  /* 0x3c7abc9e000f7882 */ /* 0x000fe20000000000 */
[----:B------:R-:W-:Y:S02]  /*5300*/  IMAD.MOV.U32 R16, RZ, RZ, RZ ;  /* 0x000000ffff107224 */ /* 0x000fe400078e00ff */
[----:B------:R-:W-:-:S02]  /*5310*/  IMAD.MOV.U32 R24, RZ, RZ, 0x41ad3b5a ;  /* 0x41ad3b5aff187424 */ /* 0x000fc400078e00ff */
[----:B------:R-:W-:Y:S01]  /*5320*/  @!P0 DMUL R14, R8, 1.80143985094819840000e+16 ;  /* 0x43500000080e8828 */ /* 0x000fe20000000000 */
[----:B------:R-:W-:-:S09]  /*5330*/  IMAD.MOV.U32 R25, RZ, RZ, 0x3ed0f5d2 ;  /* 0x3ed0f5d2ff197424 */ /* 0x000fd200078e00ff */
[----:B------:R-:W-:Y:S02]  /*5340*/  @!P0 IMAD.MOV.U32 R5, RZ, RZ, R15 ;  /* 0x000000ffff058224 */ /* 0x000fe400078e000f */
[----:B------:R-:W-:-:S03]  /*5350*/  @!P0 IMAD.MOV.U32 R30, RZ, RZ, R14 ;  /* 0x000000ffff1e8224 */ /* 0x000fc600078e000e */
[----:B------:R-:W-:-:S04]  /*5360*/  LOP3.LUT R5, R5, 0x800fffff, RZ, 0xc0, !PT ;  /* 0x800fffff05057812 */ /* 0x000fc800078ec0ff */
[----:B------:R-:W-:-:S04]  /*5370*/  LOP3.LUT R31, R5, 0x3ff00000, RZ, 0xfc, !PT ;  /* 0x3ff00000051f7812 */ /* 0x000fc800078efcff */
[----:B------:R-:W-:-:S13]  /*5380*/  ISETP.GE.U32.AND P1, PT, R31, 0x3ff6a09f, PT ;  /* 0x3ff6a09f1f00780c */ /* 0x000fda0003f26070 */
[----:B------:R-:W-:-:S05]  /*5390*/  @P1 IADD3 R5, PT, PT, R31, -0x100000, RZ ;  /* 0xfff000001f051810 */ /* 0x000fca0007ffe0ff */
[----:B------:R-:W-:Y:S01]  /*53a0*/  @P1 IMAD.MOV.U32 R31, RZ, RZ, R5 ;  /* 0x000000ffff1f1224 */ /* 0x000fe200078e0005 */
[----:B------:R-:W-:Y:S02]  /*53b0*/  SHF.R.U32.HI R5, RZ, 0x14, R0 ;  /* 0x00000014ff057819 */ /* 0x000fe40000011600 */
[----:B------:R-:W-:Y:S01]  /*53c0*/  @!P0 LEA.HI R5, R15, 0xffffffca, RZ, 0xc ;  /* 0xffffffca0f058811 */ /* 0x000fe200078f60ff */
[----:B------:R-:W-:Y:S02]  /*53d0*/  IMAD.MOV.U32 R15, RZ, RZ, 0x43300000 ;  /* 0x43300000ff0f7424 */ /* 0x000fe400078e00ff */
[C---:B------:R-:W-:Y:S02]  /*53e0*/  DADD R8, R30.reuse, 1 ;  /* 0x3ff000001e087429 */ /* 0x040fe40000000000 */
[----:B------:R-:W-:Y:S01]  /*53f0*/  DADD R30, R30, -1 ;  /* 0xbff000001e1e7429 */ /* 0x000fe20000000000 */
[C---:B------:R-:W-:Y:S02]  /*5400*/  VIADD R14, R5.reuse, 0xfffffc01 ;  /* 0xfffffc01050e7836 */ /* 0x040fe40000000000 */
[----:B------:R-:W-:Y:S01]  /*5410*/  @P1 VIADD R14, R5, 0xfffffc02 ;  /* 0xfffffc02050e1836 */ /* 0x000fe20000000000 */
[----:B------:R-:W0:Y:S04]  /*5420*/  MUFU.RCP64H R17, R9 ;  /* 0x0000000900117308 */ /* 0x000e280000001800 */
[----:B------:R-:W-:Y:S01]  /*5430*/  LOP3.LUT R14, R14, 0x80000000, RZ, 0x3c, !PT ;  /* 0x800000000e0e7812 */ /* 0x000fe200078e3cff */
[----:B0-----:R-:W-:-:S08]  /*5440*/  DFMA R18, -R8, R16, 1 ;  /* 0x3ff000000812742b */ /* 0x001fd00000000110 */
[----:B------:R-:W-:-:S08]  /*5450*/  DFMA R18, R18, R18, R18 ;  /* 0x000000121212722b */ /* 0x000fd00000000012 */
[----:B------:R-:W-:-:S08]  /*5460*/  DFMA R16, R16, R18, R16 ;  /* 0x000000121010722b */ /* 0x000fd00000000010 */
[----:B------:R-:W-:-:S08]  /*5470*/  DMUL R18, R30, R16 ;  /* 0x000000101e127228 */ /* 0x000fd00000000000 */
[----:B------:R-:W-:-:S08]  /*5480*/  DFMA R18, R30, R16, R18 ;  /* 0x000000101e12722b */ /* 0x000fd00000000012 */
[CC--:B------:R-:W-:Y:S02]  /*5490*/  DMUL R20, R18.reuse, R18.reuse ;  /* 0x0000001212147228 */ /* 0x0c0fe40000000000 */
[----:B------:R-:W-:-:S06]  /*54a0*/  DMUL R32, R18, R18 ;  /* 0x0000001212207228 */ /* 0x000fcc0000000000 */
        /* <DEDUP_REMOVED lines=17> */
[----:B------:R-:W-:Y:S01]  /*55c0*/  UMOV UR13, 0x3fb55555 ;  /* 0x3fb55555000d7882 */ /* 0x000fe20000000000 */
[----:B------:R-:W-:-:S05]  /*55d0*/  DADD R8, R30, -R18 ;  /* 0x000000001e087229 */ /* 0x000fca0000000812 */
[----:B------:R-:W-:-:S03]  /*55e0*/  DFMA R28, R20, R24, UR12 ;  /* 0x0000000c141c7e2b */ /* 0x000fc60008000018 */
[----:B------:R-:W-:-:S05]  /*55f0*/  DADD R8, R8, R8 ;  /* 0x0000000008087229 */ /* 0x000fca0000000008 */
[----:B------:R-:W-:Y:S01]  /*5600*/  DADD R26, -R28, UR12 ;  /* 0x0000000c1c1a7e29 */ /* 0x000fe20008000100 */
[----:B------:R-:W-:Y:S01]  /*5610*/  UMOV UR12, 0xb9e7b0 ;  /* 0x00b9e7b0000c7882 */ /* 0x000fe20000000000 */
[----:B------:R-:W-:Y:S01]  /*5620*/  UMOV UR13, 0x3c46a4cb ;  /* 0x3c46a4cb000d7882 */ /* 0x000fe20000000000 */
[-C--:B------:R-:W-:Y:S02]  /*5630*/  DFMA R8, R30, -R18.reuse, R8 ;  /* 0x800000121e08722b */ /* 0x080fe40000000008 */
[----:B------:R-:W-:-:S03]  /*5640*/  DFMA R30, R18, R18, -R32 ;  /* 0x00000012121e722b */ /* 0x000fc60000000820 */
[----:B------:R-:W-:Y:S02]  /*5650*/  DFMA R20, R20, R24, R26 ;  /* 0x000000181414722b */ /* 0x000fe4000000001a */
[----:B------:R-:W-:Y:S02]  /*5660*/  DMUL R24, R18, R32 ;  /* 0x0000002012187228 */ /* 0x000fe40000000000 */
[----:B------:R-:W-:-:S04]  /*5670*/  DMUL R16, R16, R8 ;  /* 0x0000000810107228 */ /* 0x000fc80000000000 */
[----:B------:R-:W-:Y:S01]  /*5680*/  DADD R20, R20, -UR12 ;  /* 0x8000000c14147e29 */ /* 0x000fe20008000000 */
[----:B------:R-:W-:Y:S01]  /*5690*/  UMOV UR12, 0x80000000 ;  /* 0x80000000000c7882 */ /* 0x000fe20000000000 */
[-C--:B------:R-:W-:Y:S01]  /*56a0*/  DFMA R34, R18, R32.reuse, -R24 ;  /* 0x000000201222722b */ /* 0x080fe20000000818 */
[----:B------:R-:W-:Y:S02]  /*56b0*/  UMOV UR13, 0x43300000 ;  /* 0x43300000000d7882 */ /* 0x000fe40000000000 */
[----:B------:R-:W-:Y:S01]  /*56c0*/  DADD R14, R14, -UR12 ;  /* 0x8000000c0e0e7e29 */ /* 0x000fe20008000000 */
[----:B------:R-:W-:Y:S01]  /*56d0*/  VIADD R9, R17, 0x100000 ;  /* 0x0010000011097836 */ /* 0x000fe20000000000 */
[----:B------:R-:W-:Y:S01]  /*56e0*/  UMOV UR12, 0xfefa39ef ;  /* 0xfefa39ef000c7882 */ /* 0x000fe20000000000 */
[----:B------:R-:W-:Y:S01]  /*56f0*/  DADD R26, R28, R20 ;  /* 0x000000001c1a7229 */ /* 0x000fe20000000014 */
[----:B------:R-:W-:Y:S01]  /*5700*/  IMAD.MOV.U32 R8, RZ, RZ, R16 ;  /* 0x000000ffff087224 */ /* 0x000fe200078e0010 */
[----:B------:R-:W-:Y:S01]  /*5710*/  DFMA R34, R16, R32, R34 ;  /* 0x000000201022722b */ /* 0x000fe20000000022 */
[----:B------:R-:W-:-:S04]  /*5720*/  UMOV UR13, 0x3fe62e42 ;  /* 0x3fe62e42000d7882 */ /* 0x000fc80000000000 */
[----:B------:R-:W-:Y:S02]  /*5730*/  DFMA R30, R18, R8, R30 ;  /* 0x00000008121e722b */ /* 0x000fe4000000001e */
[----:B------:R-:W-:Y:S02]  /*5740*/  DMUL R8, R26, R24 ;  /* 0x000000181a087228 */ /* 0x000fe40000000000 */
[----:B------:R-:W-:-:S04]  /*5750*/  DADD R32, R28, -R26 ;  /* 0x000000001c207229 */ /* 0x000fc8000000081a */
[----:B------:R-:W-:Y:S02]  /*5760*/  DFMA R30, R18, R30, R34 ;  /* 0x0000001e121e722b */ /* 0x000fe40000000022 */
[----:B------:R-:W-:Y:S02]  /*5770*/  DFMA R28, R26, R24, -R8 ;  /* 0x000000181a1c722b */ /* 0x000fe40000000808 */
[----:B------:R-:W-:-:S06]  /*5780*/  DADD R32, R20, R32 ;  /* 0x0000000014207229 */ /* 0x000fcc0000000020 */
[----:B------:R-:W-:-:S08]  /*5790*/  DFMA R28, R26, R30, R28 ;  /* 0x0000001e1a1c722b */ /* 0x000fd0000000001c */
[----:B------:R-:W-:-:S08]  /*57a0*/  DFMA R28, R32, R24, R28 ;  /* 0x00000018201c722b */ /* 0x000fd0000000001c */
[----:B------:R-:W-:-:S08]  /*57b0*/  DADD R24, R8, R28 ;  /* 0x0000000008187229 */ /* 0x000fd0000000001c */
[--C-:B------:R-:W-:Y:S02]  /*57c0*/  DADD R20, R18, R24.reuse ;  /* 0x0000000012147229 */ /* 0x100fe40000000018 */
[----:B------:R-:W-:-:S06]  /*57d0*/  DADD R8, R8, -R24 ;  /* 0x0000000008087229 */ /* 0x000fcc0000000818 */
[----:B------:R-:W-:Y:S02]  /*57e0*/  DADD R18, R18, -R20 ;  /* 0x0000000012127229 */ /* 0x000fe40000000814 */
[----:B------:R-:W-:-:S06]  /*57f0*/  DADD R8, R28, R8 ;  /* 0x000000001c087229 */ /* 0x000fcc0000000008 */
[----:B------:R-:W-:-:S08]  /*5800*/  DADD R18, R24, R18 ;  /* 0x0000000018127229 */ /* 0x000fd00000000012 */
[----:B------:R-:W-:-:S08]  /*5810*/  DADD R8, R8, R18 ;  /* 0x0000000008087229 */ /* 0x000fd00000000012 */
[----:B------:R-:W-:-:S08]  /*5820*/  DADD R16, R16, R8 ;  /* 0x0000000010107229 */ /* 0x000fd00000000008 */
[----:B------:R-:W-:-:S08]  /*5830*/  DADD R18, R20, R16 ;  /* 0x0000000014127229 */ /* 0x000fd00000000010 */
[--C-:B------:R-:W-:Y:S02]  /*5840*/  DFMA R8, R14, UR12, R18.reuse ;  /* 0x0000000c0e087c2b */ /* 0x100fe40008000012 */
[----:B------:R-:W-:-:S06]  /*5850*/  DADD R20, R20, -R18 ;  /* 0x0000000014147229 */ /* 0x000fcc0000000812 */
[----:B------:R-:W-:Y:S02]  /*5860*/  DFMA R24, R14, -UR12, R8 ;  /* 0x8000000c0e187c2b */ /* 0x000fe40008000008 */
[----:B------:R-:W-:-:S06]  /*5870*/  DADD R20, R16, R20 ;  /* 0x0000000010147229 */ /* 0x000fcc0000000014 */
[----:B------:R-:W-:-:S08]  /*5880*/  DADD R24, -R18, R24 ;  /* 0x0000000012187229 */ /* 0x000fd00000000118 */
[----:B------:R-:W-:-:S08]  /*5890*/  DADD R20, R20, -R24 ;  /* 0x0000000014147229 */ /* 0x000fd00000000818 */
[----:B------:R-:W-:-:S08]  /*58a0*/  DFMA R20, R14, UR14, R20 ;  /* 0x0000000e0e147c2b */ /* 0x000fd00008000014 */
[----:B------:R-:W-:-:S08]  /*58b0*/  DADD R14, R8, R20 ;  /* 0x00000000080e7229 */ /* 0x000fd00000000014 */
[----:B------:R-:W-:Y:S02]  /*58c0*/  DADD R16, R8, -R14 ;  /* 0x0000000008107229 */ /* 0x000fe4000000080e */
[----:B------:R-:W-:-:S06]  /*58d0*/  DMUL R8, R14, 3 ;  /* 0x400800000e087828 */ /* 0x000fcc0000000000 */
[----:B------:R-:W-:Y:S02]  /*58e0*/  DADD R16, R20, R16 ;  /* 0x0000000014107229 */ /* 0x000fe40000000010 */
[----:B------:R-:W-:-:S08]  /*58f0*/  DFMA R18, R14, 3, -R8 ;  /* 0x400800000e12782b */ /* 0x000fd00000000808 */
[----:B------:R-:W-:Y:S01]  /*5900*/  DFMA R18, R16, 3, R18 ;  /* 0x400800001012782b */ /* 0x000fe20000000012 */
[----:B------:R-:W-:Y:S02]  /*5910*/  IMAD.MOV.U32 R16, RZ, RZ, 0x652b82fe ;  /* 0x652b82feff107424 */ /* 0x000fe400078e00ff */
[----:B------:R-:W-:-:S05]  /*5920*/  IMAD.MOV.U32 R17, RZ, RZ, 0x3ff71547 ;  /* 0x3ff71547ff117424 */ /* 0x000fca00078e00ff */
[----:B------:R-:W-:-:S08]  /*5930*/  DADD R14, R8, R18 ;  /* 0x00000000080e7229 */ /* 0x000fd00000000012 */
[----:B------:R-:W-:Y:S02]  /*5940*/  DFMA R16, R14, R16, 6.75539944105574400000e+15 ;  /* 0x433800000e10742b */ /* 0x000fe40000000010 */
[----:B------:R-:W-:Y:S01]  /*5950*/  FSETP.GEU.AND P0, PT, |R15|, 4.1917929649353027344, PT ;  /* 0x4086232b0f00780b */ /* 0x000fe20003f0e200 */
[----:B------:R-:W-:-:S05]  /*5960*/  DADD R8, R8, -R14 ;  /* 0x0000000008087229 */ /* 0x000fca000000080e */
[----:B------:R-:W-:-:S03]  /*5970*/  DADD R20, R16, -6.75539944105574400000e+15 ;  /* 0xc338000010147429 */ /* 0x000fc60000000000 */
[----:B------:R-:W-:-:S05]  /*5980*/  DADD R18, R18, R8 ;  /* 0x0000000012127229 */ /* 0x000fca0000000008 */
[----:B------:R-:W-:Y:S01]  /*5990*/  DFMA R24, R20, -UR12, R14 ;  /* 0x8000000c14187c2b */ /* 0x000fe2000800000e */
[----:B------:R-:W-:Y:S01]  /*59a0*/  UMOV UR12, 0x3b39803f ;  /* 0x3b39803f000c7882 */ /* 0x000fe20000000000 */
[----:B------:R-:W-:-:S06]  /*59b0*/  UMOV UR13, 0x3c7abc9e ;  /* 0x3c7abc9e000d7882 */ /* 0x000fcc0000000000 */
[----:B------:R-:W-:Y:S01]  /*59c0*/  DFMA R20, R20, -UR12, R24 ;  /* 0x8000000c14147c2b */ /* 0x000fe20008000018 */
[----:B------:R-:W-:Y:S01]  /*59d0*/  UMOV UR12, 0x69ce2bdf ;  /* 0x69ce2bdf000c7882 */ /* 0x000fe20000000000 */
[----:B------:R-:W-:Y:S01]  /*59e0*/  IMAD.MOV.U32 R24, RZ, RZ, -0x35dec16 ;  /* 0xfca213eaff187424 */ /* 0x000fe200078e00ff */
[----:B------:R-:W-:Y:S01]  /*59f0*/  UMOV UR13, 0x3e5ade15 ;  /* 0x3e5ade15000d7882 */ /* 0x000fe20000000000 */
[----:B------:R-:W-:-:S06]  /*5a00*/  IMAD.MOV.U32 R25, RZ, RZ, 0x3e928af3 ;  /* 0x3e928af3ff197424 */ /* 0x000fcc00078e00ff */
        /* <DEDUP_REMOVED lines=27> */
[----:B------:R-:W-:Y:S02]  /*5bc0*/  IMAD R9, R16, 0x100000, R21 ;  /* 0x0010000010097824 */ /* 0x000fe400078e0215 */
[----:B------:R-:W-:Y:S01]  /*5bd0*/  IMAD.MOV.U32 R8, RZ, RZ, R20 ;  /* 0x000000ffff087224 */ /* 0x000fe200078e0014 */
        /* <DEDUP_REMOVED lines=8> */
[----:B------:R-:W-:-:S05]  /*5c60*/  SHF.R.S32.HI R5, RZ, 0x1, R5 ;  /* 0x00000001ff057819 */ /* 0x000fca0000011405 */
[----:B------:R-:W-:Y:S02]  /*5c70*/  IMAD.IADD R8, R16, 0x1, -R5 ;  /* 0x0000000110087824 */ /* 0x000fe400078e0a05 */
[----:B------:R-:W-:-:S03]  /*5c80*/  IMAD R21, R5, 0x100000, R21 ;  /* 0x0010000005157824 */ /* 0x000fc600078e0215 */
[----:B------:R-:W-:Y:S01]  /*5c90*/  LEA R9, R8, 0x3ff00000, 0x14 ;  /* 0x3ff0000008097811 */ /* 0x000fe200078ea0ff */
[----:B------:R-:W-:-:S06]  /*5ca0*/  IMAD.MOV.U32 R8, RZ, RZ, RZ ;  /* 0x000000ffff087224 */ /* 0x000fcc00078e00ff */
[----:B------:R-:W-:-:S11]  /*5cb0*/  DMUL R8, R20, R8 ;  /* 0x0000000814087228 */ /* 0x000fd60000000000 */
.L_x_40:
[----:B------:R-:W-:Y:S01]  /*5cc0*/  DFMA R18, R18, R8, R8 ;  /* 0x000000081212722b */ /* 0x000fe20000000008 */
[----:B------:R-:W-:Y:S01]  /*5cd0*/  IMAD.MOV.U32 R5, RZ, RZ, 0x0 ;  /* 0x00000000ff057424 */ /* 0x000fe200078e00ff */
[----:B------:R-:W-:-:S08]  /*5ce0*/  DSETP.NEU.AND P0, PT, |R8|, +INF , PT ;  /* 0x7ff000000800742a */ /* 0x000fd00003f0d200 */
[----:B------:R-:W-:Y:S02]  /*5cf0*/  FSEL R16, R8, R18, !P0 ;  /* 0x0000001208107208 */ /* 0x000fe40004000000 */
[----:B------:R-:W-:Y:S01]  /*5d00*/  FSEL R17, R9, R19, !P0 ;  /* 0x0000001309117208 */ /* 0x000fe20004000000 */
[----:B------:R-:W-:Y:S06]  /*5d10*/  RET.REL.NODEC R4 `(_Z23monte_carlo_integrationP17curandStateXORWOWPd) ;  /* 0xffffffa004b87950 */ /* 0x000fec0003c3ffff */
        .type           $_Z23monte_carlo_integrationP17curandStateXORWOWPd$__internal_trig_reduction_slowpathd,@function
        .size           $_Z23monte_carlo_integrationP17curandStateXORWOWPd$__internal_trig_reduction_slowpathd,(.L_x_57 - $_Z23monte_carlo_integrationP17curandStateXORWOWPd$__internal_trig_reduction_slowpathd)
$_Z23monte_carlo_integrationP17curandStateXORWOWPd$__internal_trig_reduction_slowpathd:
[--C-:B------:R-:W-:Y:S01]  /*5d20*/  SHF.R.U32.HI R36, RZ, 0x14, R35.reuse ;  /* 0x00000014ff247819 */ /* 0x100fe20000011623 */
[----:B------:R-:W-:Y:S02]  /*5d30*/  IMAD.MOV.U32 R16, RZ, RZ, R12 ;  /* 0x000000ffff107224 */ /* 0x000fe400078e000c */
[----:B------:R-:W-:Y:S01]  /*5d40*/  IMAD.MOV.U32 R17, RZ, RZ, R35 ;  /* 0x000000ffff117224 */ /* 0x000fe200078e0023 */
[----:B------:R-:W-:Y:S01]  /*5d50*/  LOP3.LUT R13, R36, 0x7ff, RZ, 0xc0, !PT ;  /* 0x000007ff240d7812 */ /* 0x000fe200078ec0ff */
[----:B------:R-:W-:-:S03]  /*5d60*/  IMAD.MOV.U32 R12, RZ, RZ, RZ ;  /* 0x000000ffff0c7224 */ /* 0x000fc600078e00ff */
[----:B------:R-:W-:-:S13]  /*5d70*/  ISETP.NE.AND P0, PT, R13, 0x7ff, PT ;  /* 0x000007ff0d00780c */ /* 0x000fda0003f05270 */
[----:B------:R-:W-:Y:S05]  /*5d80*/  @!P0 BRA `(.L_x_41) ;  /* 0x00000008004c8947 */ /* 0x000fea0003800000 */
[----:B------:R-:W-:Y:S01]  /*5d90*/  VIADD R13, R13, 0xfffffc00 ;  /* 0xfffffc000d0d7836 */ /* 0x000fe20000000000 */
[----:B------:R-:W-:-:S04]  /*5da0*/  CS2R R30, SRZ ;  /* 0x00000000001e7805 */ /* 0x000fc8000001ff00 */
[----:B------:R-:W-:Y:S02]  /*5db0*/  SHF.R.U32.HI R12, RZ, 0x6, R13 ;  /* 0x00000006ff0c7819 */ /* 0x000fe4000001160d */
[----:B------:R-:W-:Y:S02]  /*5dc0*/  ISETP.GE.U32.AND P0, PT, R13, 0x80, PT ;  /* 0x000000800d00780c */ /* 0x000fe40003f06070 */
[C---:B------:R-:W-:Y:S02]  /*5dd0*/  IADD3 R19, PT, PT, -R12.reuse, 0x13, RZ ;  /* 0x000000130c137810 */ /* 0x040fe40007ffe1ff */
[----:B------:R-:W-:Y:S02]  /*5de0*/  IADD3 R18, PT, PT, -R12, 0xf, RZ ;  /* 0x0000000f0c127810 */ /* 0x000fe40007ffe1ff */
[----:B------:R-:W-:-:S04]  /*5df0*/  SEL R19, R19, 0x12, P0 ;  /* 0x0000001213137807 */ /* 0x000fc80000000000 */
[----:B------:R-:W-:-:S13]  /*5e00*/  ISETP.GE.AND P0, PT, R18, R19, PT ;  /* 0x000000131200720c */ /* 0x000fda0003f06270 */
[----:B------:R-:W-:Y:S05]  /*5e10*/  @P0 BRA `(.L_x_42) ;  /* 0x0000000000a00947 */ /* 0x000fea0003800000 */
[C---:B------:R-:W-:Y:S01]  /*5e20*/  SHF.L.U64.HI R15, R16.reuse, 0xb, R17 ;  /* 0x0000000b100f7819 */ /* 0x040fe20000010211 */
[----:B------:R-:W-:Y:S01]  /*5e30*/  IMAD.SHL.U32 R16, R16, 0x800, RZ ;  /* 0x0000080010107824 */ /* 0x000fe200078e00ff */
[----:B------:R-:W-:Y:S02]  /*5e40*/  IADD3 R19, PT, PT, RZ, -R12, -R19 ;  /* 0x8000000cff137210 */ /* 0x000fe40007ffe813 */
[----:B------:R-:W-:Y:S02]  /*5e50*/  CS2R R30, SRZ ;  /* 0x00000000001e7805 */ /* 0x000fe4000001ff00 */
[----:B------:R-:W-:Y:S01]  /*5e60*/  LOP3.LUT R15, R15, 0x80000000, RZ, 0xfc, !PT ;  /* 0x800000000f0f7812 */ /* 0x000fe200078efcff */
[----:B------:R-:W0:Y:S01]  /*5e70*/  LDCU.64 UR14, c[0x0][0x358] ;  /* 0x00006b00ff0e77ac */ /* 0x000e220008000a00 */
[----:B------:R-:W-:-:S05]  /*5e80*/  UMOV UR4, URZ ;  /* 0x000000ff00047c82 */ /* 0x000fca0008000000 */
.L_x_43:
[----:B------:R-:W1:Y:S02]  /*5e90*/  LDC.64 R12, c[0x4][0x40] ;  /* 0x01001000ff0c7b82 */ /* 0x000e640000000a00 */
[----:B-1----:R-:W-:-:S05]  /*5ea0*/  IMAD.WIDE R12, R18, 0x8, R12 ;  /* 0x00000008120c7825 */ /* 0x002fca00078e020c */
[----:B0-----:R-:W2:Y:S01]  /*5eb0*/  LDG.E.64.CONSTANT R32, desc[UR14][R12.64] ;  /* 0x0000000e0c207981 */ /* 0x001ea2000c1e9b00 */
[----:B------:R-:W-:Y:S01]  /*5ec0*/  ULEA UR12, UR4, UR5, 0x3 ;  /* 0x00000005040c7291 */ /* 0x000fe2000f8e18ff */
[----:B------:R-:W-:Y:S01]  /*5ed0*/  VIADD R19, R19, 0x1 ;  /* 0x0000000113137836 */ /* 0x000fe20000000000 */
[----:B------:R-:W-:Y:S01]  /*5ee0*/  UIADD3 UR4, UPT, UPT, UR4, 0x1, URZ ;  /* 0x0000000104047890 */ /* 0x000fe2000fffe0ff */
[----:B------:R-:W-:Y:S02]  /*5ef0*/  VIADD R18, R18, 0x1 ;  /* 0x0000000112127836 */ /* 0x000fe40000000000 */
[----:B--2---:R-:W-:-:S04]  /*5f00*/  IMAD.WIDE.U32 R30, P2, R32, R16, R30 ;  /* 0x00000010201e7225 */ /* 0x004fc8000784001e */
[CC--:B------:R-:W-:Y:S02]  /*5f10*/  IMAD R13, R32.reuse, R15.reuse, RZ ;  /* 0x0000000f200d7224 */ /* 0x0c0fe400078e02ff */
[----:B------:R-:W-:Y:S02]  /*5f20*/  IMAD R12, R33, R16, RZ ;  /* 0x00000010210c7224 */ /* 0x000fe400078e02ff */
[----:B------:R-:W-:Y:S01]  /*5f30*/  IMAD.HI.U32 R17, R32, R15, RZ ;  /* 0x0000000f20117227 */ /* 0x000fe200078e00ff */
[----:B------:R-:W-:-:S03]  /*5f40*/  IADD3 R13, P0, PT, R13, R31, RZ ;  /* 0x0000001f0d0d7210 */ /* 0x000fc60007f1e0ff */
[----:B------:R-:W-:Y:S01]  /*5f50*/  IMAD.HI.U32 R14, R33, R16, RZ ;  /* 0x00000010210e7227 */ /* 0x000fe200078e00ff */
[----:B------:R-:W-:Y:S02]  /*5f60*/  IADD3 R13, P1, PT, R12, R13, RZ ;  /* 0x0000000d0c0d7210 */ /* 0x000fe40007f3e0ff */
[----:B------:R-:W-:Y:S01]  /*5f70*/  IADD3.X R17, PT, PT, R17, RZ, RZ, P2, !PT ;  /* 0x000000ff11117210 */ /* 0x000fe200017fe4ff */
[----:B------:R-:W-:-:S03]  /*5f80*/  IMAD.MOV.U32 R12, RZ, RZ, R30 ;  /* 0x000000ffff0c7224 */ /* 0x000fc600078e001e */
[----:B------:R-:W-:Y:S02]  /*5f90*/  IADD3.X R14, P0, PT, R14, R17, RZ, P0, !PT ;  /* 0x000000110e0e7210 */ /* 0x000fe4000071e4ff */
[----:B------:R0:W-:Y:S02]  /*5fa0*/  STL.64 [UR12], R12 ;  /* 0x0000000cff007987 */ /* 0x0001e40008100a0c */
[----:B0-----:R-:W-:-:S04]  /*5fb0*/  IMAD.HI.U32 R12, R33, R15, RZ ;  /* 0x0000000f210c7227 */ /* 0x001fc800078e00ff */
[----:B------:R-:W-:Y:S01]  /*5fc0*/  IMAD.X R12, RZ, RZ, R12, P0 ;  /* 0x000000ffff0c7224 */ /* 0x000fe200000e060c */
[----:B------:R-:W-:Y:S01]  /*5fd0*/  ISETP.NE.AND P0, PT, R19, -0xf, PT ;  /* 0xfffffff11300780c */ /* 0x000fe20003f05270 */
[----:B------:R-:W-:-:S05]  /*5fe0*/  IMAD R13, R33, R15, RZ ;  /* 0x0000000f210d7224 */ /* 0x000fca00078e02ff */
[----:B------:R-:W-:-:S05]  /*5ff0*/  IADD3.X R13, P1, PT, R13, R14, RZ, P1, !PT ;  /* 0x0000000e0d0d7210 */ /* 0x000fca0000f3e4ff */
[----:B------:R-:W-:Y:S02]  /*6000*/  IMAD.X R12, RZ, RZ, R12, P1 ;  /* 0x000000ffff0c7224 */ /* 0x000fe400008e060c */
[----:B------:R-:W-:Y:S02]  /*6010*/  IMAD.MOV.U32 R30, RZ, RZ, R13 ;  /* 0x000000ffff1e7224 */ /* 0x000fe400078e000d */
[----:B------:R-:W-:Y:S01]  /*6020*/  IMAD.MOV.U32 R31, RZ, RZ, R12 ;  /* 0x000000ffff1f7224 */ /* 0x000fe200078e000c */
[----:B------:R-:W-:Y:S06]  /*6030*/  @P0 BRA `(.L_x_43) ;  /* 0xfffffffc00940947 */ /* 0x000fec000383ffff */
[----:B------:R-:W-:-:S05]  /*6040*/  LOP3.LUT R13, R36, 0x7ff, RZ, 0xc0, !PT ;  /* 0x000007ff240d7812 */ /* 0x000fca00078ec0ff */
[----:B------:R-:W-:-:S05]  /*6050*/  VIADD R13, R13, 0xfffffc00 ;  /* 0xfffffc000d0d7836 */ /* 0x000fca0000000000 */
[----:B------:R-:W-:Y:S02]  /*6060*/  SHF.R.U32.HI R12, RZ, 0x6, R13 ;  /* 0x00000006ff0c7819 */ /* 0x000fe4000001160d */
[----:B------:R-:W-:Y:S02]  /*6070*/  ISETP.GE.U32.AND P0, PT, R13, 0x80, PT ;  /* 0x000000800d00780c */ /* 0x000fe40003f06070 */
[----:B------:R-:W-:-:S04]  /*6080*/  IADD3 R12, PT, PT, -R12, 0x13, RZ ;  /* 0x000000130c0c7810 */ /* 0x000fc80007ffe1ff */
[----:B------:R-:W-:-:S07]  /*6090*/  SEL R18, R12, 0x12, P0 ;  /* 0x000000120c127807 */ /* 0x000fce0000000000 */
.L_x_42:
[C---:B------:R-:W-:Y:S02]  /*60a0*/  LOP3.LUT R12, R36.reuse, 0x7ff, RZ, 0xc0, !PT ;  /* 0x000007ff240c7812 */ /* 0x040fe400078ec0ff */
[----:B------:R-:W-:-:S03]  /*60b0*/  LOP3.LUT P0, R36, R36, 0x3f, RZ, 0xc0, !PT ;  /* 0x0000003f24247812 */ /* 0x000fc6000780c0ff */
[----:B------:R-:W-:-:S05]  /*60c0*/  VIADD R12, R12, 0xfffffc00 ;  /* 0xfffffc000c0c7836 */ /* 0x000fca0000000000 */
[----:B------:R-:W-:-:S05]  /*60d0*/  SHF.R.U32.HI R12, RZ, 0x6, R12 ;  /* 0x00000006ff0c7819 */ /* 0x000fca000001160c */
[----:B------:R-:W-:-:S04]  /*60e0*/  IMAD.IADD R12, R12, 0x1, R18 ;  /* 0x000000010c0c7824 */ /* 0x000fc800078e0212 */
[----:B------:R-:W-:-:S05]  /*60f0*/  IMAD.U32 R12, R12, 0x8, R1 ;  /* 0x000000080c0c7824 */ /* 0x000fca00078e0001 */
[----:B------:R0:W-:Y:S04]  /*6100*/  STL.64 [R12+-0x78], R30 ;  /* 0xffff881e0c007387 */ /* 0x0001e80000100a00 */
[----:B------:R-:W2:Y:S04]  /*6110*/  @P0 LDL.64 R16, [R1+0x8] ;  /* 0x0000080001100983 */ /* 0x000ea80000100a00 */
[----:B------:R-:W3:Y:S04]  /*6120*/  LDL.64 R14, [R1+0x10] ;  /* 0x00001000010e7983 */ /* 0x000ee80000100a00 */
[----:B0-----:R-:W4:Y:S01]  /*6130*/  LDL.64 R12, [R1+0x18] ;  /* 0x00001800010c7983 */ /* 0x001f220000100a00 */
[----:B--2---:R-:W-:-:S02]  /*6140*/  @P0 SHF.R.U64 R31, R16, 0x1, R17 ;  /* 0x00000001101f0819 */ /* 0x004fc40000001211 */
[----:B------:R-:W-:Y:S02]  /*6150*/  @P0 SHF.R.U32.HI R33, RZ, 0x1, R17 ;  /* 0x00000001ff210819 */ /* 0x000fe40000011611 */
[----:B------:R-:W-:Y:S02]  /*6160*/  @P0 LOP3.LUT R16, R36, 0x3f, RZ, 0x3c, !PT ;  /* 0x0000003f24100812 */ /* 0x000fe400078e3cff */
[C---:B---3--:R-:W-:Y:S02]  /*6170*/  @P0 SHF.L.U32 R30, R14.reuse, R36, RZ ;  /* 0x000000240e1e0219 */ /* 0x048fe400000006ff */
[----:B------:R-:W-:Y:S02]  /*6180*/  @P0 SHF.R.U64 R31, R31, R16, R33 ;  /* 0x000000101f1f0219 */ /* 0x000fe40000001221 */
[--C-:B------:R-:W-:Y:S02]  /*6190*/  @P0 SHF.R.U32.HI R17, RZ, 0x1, R15.reuse ;  /* 0x00000001ff110819 */ /* 0x100fe4000001160f */
[----:B------:R-:W-:-:S02]  /*61a0*/  @P0 SHF.R.U64 R18, R14, 0x1, R15 ;  /* 0x000000010e120819 */ /* 0x000fc4000000120f */
[----:B------:R-:W-:Y:S02]  /*61b0*/  @P0 SHF.L.U64.HI R19, R14, R36, R15 ;  /* 0x000000240e130219 */ /* 0x000fe4000001020f */
[----:B------:R-:W-:Y:S02]  /*61c0*/  @P0 SHF.R.U32.HI R33, RZ, R16, R33 ;  /* 0x00000010ff210219 */ /* 0x000fe40000011621 */
[----:B------:R-:W-:Y:S02]  /*61d0*/  @P0 LOP3.LUT R14, R30, R31, RZ, 0xfc, !PT ;  /* 0x0000001f1e0e0212 */ /* 0x000fe400078efcff */
[----:B----4-:R-:W-:Y:S02]  /*61e0*/  @P0 SHF.L.U32 R32, R12, R36, RZ ;  /* 0x000000240c200219 */ /* 0x010fe400000006ff */
[----:B------:R-:W-:Y:S02]  /*61f0*/  @P0 SHF.R.U64 R18, R18, R16, R17 ;  /* 0x0000001012120219 */ /* 0x000fe40000001211 */
[----:B------:R-:W-:-:S02]  /*6200*/  @P0 LOP3.LUT R15, R19, R33, RZ, 0xfc, !PT ;  /* 0x00000021130f0212 */ /* 0x000fc400078efcff */
[----:B------:R-:W-:Y:S01]  /*6210*/  @P0 SHF.R.U32.HI R17, RZ, R16, R17 ;  /* 0x00000010ff110219 */ /* 0x000fe20000011611 */
[----:B------:R-:W-:Y:S01]  /*6220*/  IMAD.SHL.U32 R16, R14, 0x4, RZ ;  /* 0x000000040e107824 */ /* 0x000fe200078e00ff */
[----:B------:R-:W-:Y:S02]  /*6230*/  @P0 SHF.L.U64.HI R36, R12, R36, R13 ;  /* 0x000000240c240219 */ /* 0x000fe4000001020d */
[----:B------:R-:W-:Y:S02]  /*6240*/  @P0 LOP3.LUT R12, R32, R18, RZ, 0xfc, !PT ;  /* 0x00000012200c0212 */ /* 0x000fe400078efcff */
[----:B------:R-:W-:Y:S02]  /*6250*/  SHF.L.U64.HI R14, R14, 0x2, R15 ;  /* 0x000000020e0e7819 */ /* 0x000fe4000001020f */
[----:B------:R-:W-:Y:S02]  /*6260*/  @P0 LOP3.LUT R13, R36, R17, RZ, 0xfc, !PT ;  /* 0x00000011240d0212 */ /* 0x000fe400078efcff */
[----:B------:R-:W-:-:S02]  /*6270*/  SHF.L.W.U32.HI R15, R15, 0x2, R12 ;  /* 0x000000020f0f7819 */ /* 0x000fc40000010e0c */
[----:B------:R-:W-:Y:S02]  /*6280*/  IADD3 RZ, P0, PT, RZ, -R16, RZ ;  /* 0x80000010ffff7210 */ /* 0x000fe40007f1e0ff */
[----:B------:R-:W-:Y:S02]  /*6290*/  LOP3.LUT R18, RZ, R14, RZ, 0x33, !PT ;  /* 0x0000000eff127212 */ /* 0x000fe400078e33ff */
[----:B------:R-:W-:Y:S02]  /*62a0*/  SHF.L.W.U32.HI R12, R12, 0x2, R13 ;  /* 0x000000020c0c7819 */ /* 0x000fe40000010e0d */
[----:B------:R-:W-:Y:S02]  /*62b0*/  LOP3.LUT R19, RZ, R15, RZ, 0x33, !PT ;  /* 0x0000000fff137212 */ /* 0x000fe400078e33ff */
[----:B------:R-:W-:Y:S02]  /*62c0*/  IADD3.X R18, P0, PT, RZ, R18, RZ, P0, !PT ;  /* 0x00000012ff127210 */ /* 0x000fe4000071e4ff */
[----:B------:R-:W-:-:S02]  /*62d0*/  LOP3.LUT R17, RZ, R12, RZ, 0x33, !PT ;  /* 0x0000000cff117212 */ /* 0x000fc400078e33ff */
[----:B------:R-:W-:Y:S02]  /*62e0*/  IADD3.X R19, P1, PT, RZ, R19, RZ, P0, !PT ;  /* 0x00000013ff137210 */ /* 0x000fe4000073e4ff */
[----:B------:R-:W-:-:S03]  /*62f0*/  ISETP.GT.U32.AND P2, PT, R15, -0x1, PT ;  /* 0xffffffff0f00780c */ /* 0x000fc60003f44070 */
[----:B------:R-:W-:Y:S01]  /*6300*/  IMAD.X R17, RZ, RZ, R17, P1 ;  /* 0x000000ffff117224 */ /* 0x000fe200008e0611 */
[----:B------:R-:W-:-:S04]  /*6310*/  ISETP.GT.AND.EX P0, PT, R12, -0x1, PT, P2 ;  /* 0xffffffff0c00780c */ /* 0x000fc80003f04320 */
[----:B------:R-:W-:Y:S02]  /*6320*/  SEL R17, R12, R17, P0 ;  /* 0x000000110c117207 */ /* 0x000fe40000000000 */
[----:B------:R-:W-:Y:S02]  /*6330*/  SEL R15, R15, R19, P0 ;  /* 0x000000130f0f7207 */ /* 0x000fe40000000000 */
[----:B------:R-:W-:Y:S02]  /*6340*/  ISETP.NE.U32.AND P1, PT, R17, RZ, PT ;  /* 0x000000ff1100720c */ /* 0x000fe40003f25070 */
[----:B------:R-:W-:Y:S02]  /*6350*/  SEL R18, R14, R18, P0 ;  /* 0x000000120e127207 */ /* 0x000fe40000000000 */
[----:B------:R-:W-:Y:S01]  /*6360*/  SEL R19, R15, R17, !P1 ;  /* 0x000000110f137207 */ /* 0x000fe20004800000 */
[----:B------:R-:W-:-:S05]  /*6370*/  @!P0 IMAD.MOV R16, RZ, RZ, -R16 ;  /* 0x000000ffff108224 */ /* 0x000fca00078e0a10 */
[----:B------:R-:W0:Y:S02]  /*6380*/  FLO.U32 R19, R19 ;  /* 0x0000001300137300 */ /* 0x000e2400000e0000 */
[C---:B0-----:R-:W-:Y:S02]  /*6390*/  IADD3 R30, PT, PT, -R19.reuse, 0x1f, RZ ;  /* 0x0000001f131e7810 */ /* 0x041fe40007ffe1ff */
[----:B------:R-:W-:-:S03]  /*63a0*/  IADD3 R19, PT, PT, -R19, 0x3f, RZ ;  /* 0x0000003f13137810 */ /* 0x000fc60007ffe1ff */
[----:B------:R-:W-:-:S05]  /*63b0*/  @P1 IMAD.MOV R19, RZ, RZ, R30 ;  /* 0x000000ffff131224 */ /* 0x000fca00078e021e */
[----:B------:R-:W-:-:S13]  /*63c0*/  ISETP.NE.AND P1, PT, R19, RZ, PT ;  /* 0x000000ff1300720c */ /* 0x000fda0003f25270 */
[----:B------:R-:W-:Y:S05]  /*63d0*/  @!P1 BRA `(.L_x_44) ;  /* 0x0000000000289947 */ /* 0x000fea0003800000 */
[----:B------:R-:W-:Y:S02]  /*63e0*/  LOP3.LUT R14, R19, 0x3f, RZ, 0xc0, !PT ;  /* 0x0000003f130e7812 */ /* 0x000fe400078ec0ff */
[--C-:B------:R-:W-:Y:S02]  /*63f0*/  SHF.R.U64 R16, R16, 0x1, R18.reuse ;  /* 0x0000000110107819 */ /* 0x100fe40000001212 */
[CC--:B------:R-:W-:Y:S02]  /*6400*/  SHF.L.U64.HI R17, R15.reuse, R14.reuse, R17 ;  /* 0x0000000e0f117219 */ /* 0x0c0fe40000010211 */
[----:B------:R-:W-:Y:S02]  /*6410*/  SHF.L.U32 R15, R15, R14, RZ ;  /* 0x0000000e0f0f7219 */ /* 0x000fe400000006ff */
[----:B------:R-:W-:Y:S02]  /*6420*/  SHF.R.U32.HI R18, RZ, 0x1, R18 ;  /* 0x00000001ff127819 */ /* 0x000fe40000011612 */
[----:B------:R-:W-:-:S04]  /*6430*/  LOP3.LUT R14, R19, 0x3f, RZ, 0xc, !PT ;  /* 0x0000003f130e7812 */ /* 0x000fc800078e0cff */
[-CC-:B------:R-:W-:Y:S02]  /*6440*/  SHF.R.U64 R16, R16, R14.reuse, R18.reuse ;  /* 0x0000000e10107219 */ /* 0x180fe40000001212 */
[----:B------:R-:W-:Y:S02]  /*6450*/  SHF.R.U32.HI R14, RZ, R14, R18 ;  /* 0x0000000eff0e7219 */ /* 0x000fe40000011612 */
[----:B------:R-:W-:Y:S02]  /*6460*/  LOP3.LUT R15, R15, R16, RZ, 0xfc, !PT ;  /* 0x000000100f0f7212 */ /* 0x000fe400078efcff */
[----:B------:R-:W-:-:S07]  /*6470*/  LOP3.LUT R17, R17, R14, RZ, 0xfc, !PT ;  /* 0x0000000e11117212 */ /* 0x000fce00078efcff */
.L_x_44:
[----:B------:R-:W-:Y:S01]  /*6480*/  IMAD.WIDE.U32 R32, R15, 0x2168c235, RZ ;  /* 0x2168c2350f207825 */ /* 0x000fe200078e00ff */
[----:B------:R-:W-:-:S03]  /*6490*/  SHF.R.U32.HI R13, RZ, 0x1e, R13 ;  /* 0x0000001eff0d7819 */ /* 0x000fc6000001160d */
[----:B------:R-:W-:Y:S01]  /*64a0*/  IMAD.MOV.U32 R30, RZ, RZ, R33 ;  /* 0x000000ffff1e7224 */ /* 0x000fe200078e0021 */
[----:B------:R-:W-:Y:S01]  /*64b0*/  IADD3 RZ, P1, PT, R32, R32, RZ ;  /* 0x0000002020ff7210 */ /* 0x000fe20007f3e0ff */
[----:B------:R-:W-:Y:S01]  /*64c0*/  IMAD.MOV.U32 R31, RZ, RZ, RZ ;  /* 0x000000ffff1f7224 */ /* 0x000fe200078e00ff */
[----:B------:R-:W-:Y:S01]  /*64d0*/  LEA.HI R12, R12, R13, RZ, 0x1 ;  /* 0x0000000d0c0c7211 */ /* 0x000fe200078f08ff */
[----:B------:R-:W-:-:S04]  /*64e0*/  IMAD.HI.U32 R14, R17, -0x36f0255e, RZ ;  /* 0xc90fdaa2110e7827 */ /* 0x000fc800078e00ff */
[----:B------:R-:W-:-:S04]  /*64f0*/  IMAD.WIDE.U32 R30, R15, -0x36f0255e, R30 ;  /* 0xc90fdaa20f1e7825 */ /* 0x000fc800078e001e */
[----:B------:R-:W-:-:S04]  /*6500*/  IMAD.WIDE.U32 R30, P2, R17, 0x2168c235, R30 ;  /* 0x2168c235111e7825 */ /* 0x000fc8000784001e */
[----:B------:R-:W-:Y:S01]  /*6510*/  IMAD R17, R17, -0x36f0255e, RZ ;  /* 0xc90fdaa211117824 */ /* 0x000fe200078e02ff */
[----:B------:R-:W-:Y:S01]  /*6520*/  IADD3.X RZ, P1, PT, R30, R30, RZ, P1, !PT ;  /* 0x0000001e1eff7210 */ /* 0x000fe20000f3e4ff */
[----:B------:R-:W-:-:S03]  /*6530*/  IMAD.X R14, RZ, RZ, R14, P2 ;  /* 0x000000ffff0e7224 */ /* 0x000fc600010e060e */
[----:B------:R-:W-:-:S04]  /*6540*/  IADD3 R17, P2, PT, R17, R31, RZ ;  /* 0x0000001f11117210 */ /* 0x000fc80007f5e0ff */
[C---:B------:R-:W-:Y:S01]  /*6550*/  ISETP.GT.U32.AND P3, PT, R17.reuse, RZ, PT ;  /* 0x000000ff1100720c */ /* 0x040fe20003f64070 */
[----:B------:R-:W-:Y:S01]  /*6560*/  IMAD.X R16, RZ, RZ, R14, P2 ;  /* 0x000000ffff107224 */ /* 0x000fe200010e060e */
[----:B------:R-:W-:-:S04]  /*6570*/  IADD3.X R15, P2, PT, R17, R17, RZ, P1, !PT ;  /* 0x00000011110f7210 */ /* 0x000fc80000f5e4ff */
[C---:B------:R-:W-:Y:S01]  /*6580*/  ISETP.GT.AND.EX P1, PT, R16.reuse, RZ, PT, P3 ;  /* 0x000000ff1000720c */ /* 0x040fe20003f24330 */
[----:B------:R-:W-:-:S03]  /*6590*/  IMAD.X R14, R16, 0x1, R16, P2 ;  /* 0x00000001100e7824 */ /* 0x000fc600010e0610 */
[----:B------:R-:W-:Y:S02]  /*65a0*/  SEL R15, R15, R17, P1 ;  /* 0x000000110f0f7207 */ /* 0x000fe40000800000 */
[----:B------:R-:W-:Y:S02]  /*65b0*/  SEL R14, R14, R16, P1 ;  /* 0x000000100e0e7207 */ /* 0x000fe40000800000 */
[----:B------:R-:W-:-:S05]  /*65c0*/  IADD3 R16, P2, PT, R15, 0x1, RZ ;  /* 0x000000010f107810 */ /* 0x000fca0007f5e0ff */
[----:B------:R-:W-:Y:S01]  /*65d0*/  IMAD.X R15, RZ, RZ, R14, P2 ;  /* 0x000000ffff0f7224 */ /* 0x000fe200010e060e */
[----:B------:R-:W-:Y:S02]  /*65e0*/  SEL R14, RZ, 0xffffffff, !P1 ;  /* 0xffffffffff0e7807 */ /* 0x000fe40004800000 */
[----:B------:R-:W-:Y:S02]  /*65f0*/  LOP3.LUT P1, R17, R35, 0x80000000, RZ, 0xc0, !PT ;  /* 0x8000000023117812 */ /* 0x000fe4000782c0ff */
[----:B------:R-:W-:Y:S01]  /*6600*/  SHF.R.U64 R16, R16, 0xa, R15 ;  /* 0x0000000a10107819 */ /* 0x000fe2000000120f */
[----:B------:R-:W-:Y:S01]  /*6610*/  IMAD.IADD R14, R14, 0x1, -R19 ;  /* 0x000000010e0e7824 */ /* 0x000fe200078e0a13 */
[----:B------:R-:W-:Y:S02]  /*6620*/  @!P0 LOP3.LUT R17, R17, 0x80000000, RZ, 0x3c, !PT ;  /* 0x8000000011118812 */ /* 0x000fe400078e3cff */
[----:B------:R-:W-:Y:S01]  /*6630*/  IADD3 R16, P2, PT, R16, 0x1, RZ ;  /* 0x0000000110107810 */ /* 0x000fe20007f5e0ff */
[----:B------:R-:W-:-:S03]  /*6640*/  IMAD.SHL.U32 R14, R14, 0x100000, RZ ;  /* 0x001000000e0e7824 */ /* 0x000fc600078e00ff */
[----:B------:R-:W-:-:S03]  /*6650*/  LEA.HI.X R15, R15, RZ, RZ, 0x16, P2 ;  /* 0x000000ff0f0f7211 */ /* 0x000fc600010fb4ff */
[----:B------:R-:W-:Y:S01]  /*6660*/  @P1 IMAD.MOV R12, RZ, RZ, -R12 ;  /* 0x000000ffff0c1224 */ /* 0x000fe200078e0a0c */
[--C-:B------:R-:W-:Y:S02]  /*6670*/  SHF.R.U64 R16, R16, 0x1, R15.reuse ;  /* 0x0000000110107819 */ /* 0x100fe4000000120f */
[----:B------:R-:W-:Y:S02]  /*6680*/  SHF.R.U32.HI R15, RZ, 0x1, R15 ;  /* 0x00000001ff0f7819 */ /* 0x000fe4000001160f */
[----:B------:R-:W-:-:S04]  /*6690*/  IADD3 R16, P2, P3, RZ, RZ, R16 ;  /* 0x000000ffff107210 */ /* 0x000fc80007b5e010 */
[----:B------:R-:W-:-:S04]  /*66a0*/  IADD3.X R14, PT, PT, R14, 0x3fe00000, R15, P2, P3 ;  /* 0x3fe000000e0e7810 */ /* 0x000fc800017e640f */
[----:B------:R-:W-:-:S07]  /*66b0*/  LOP3.LUT R17, R14, R17, RZ, 0xfc, !PT ;  /* 0x000000110e117212 */ /* 0x000fce00078efcff */
.L_x_41:
[----:B------:R-:W-:-:S04]  /*66c0*/  IMAD.MOV.U32 R35, RZ, RZ, 0x0 ;  /* 0x00000000ff237424 */ /* 0x000fc800078e00ff */
[----:B------:R-:W-:Y:S05]  /*66d0*/  RET.REL.NODEC R34 `(_Z23monte_carlo_integrationP17curandStateXORWOWPd) ;  /* 0xffffff9822487950 */ /* 0x000fea0003c3ffff */
.L_x_45:
[----:B------:R-:W-:-:S00]  /*66e0*/  BRA `(.L_x_45) ;  /* 0xfffffffc00fc7947 */ /* 0x000fc0000383ffff */
[----:B------:R-:W-:-:S00]  /*66f0*/  NOP ;  /* 0x0000000000007918 */ /* 0x000fc00000000000 */
        /* <DEDUP_REMOVED lines=8> */
.L_x_57:


//--------------------- .text._Z4initjP17curandStateXORWOW --------------------------
	.section	.text._Z4initjP17curandStateXORWOW,"ax",@progbits
	.align	128
        .global         _Z4initjP17curandStateXORWOW
        .type           _Z4initjP17curandStateXORWOW,@function
        .size           _Z4initjP17curandStateXORWOW,(.L_x_59 - _Z4initjP17curandStateXORWOW)
        .other          _Z4initjP17curandStateXORWOW,@"STO_CUDA_ENTRY STV_DEFAULT"
_Z4initjP17curandStateXORWOW:
.text._Z4initjP17curandStateXORWOW:
[----:B------:R-:W-:Y:S01]  /*0000*/  LDC R1, c[0x0][0x37c] ;  /* 0x0000df00ff017b82 */ /* 0x000fe20000000800 */
[----:B------:R-:W0:Y:S07]  /*0010*/  S2R R13, SR_CTAID.X ;  /* 0x00000000000d7919 */ /* 0x000e2e0000002500 */
[----:B------:R-:W1:Y:S01]  /*0020*/  LDC R0, c[0x0][0x380] ;  /* 0x0000e000ff007b82 */ /* 0x000e620000000800 */
[----:B------:R-:W2:Y:S01]  /*0030*/  LDCU.64 UR6, c[0x0][0x358] ;  /* 0x00006b00ff0677ac */ /* 0x000ea20008000a00 */
[----:B------:R-:W-:-:S02]  /*0040*/  IMAD.MOV.U32 R7, RZ, RZ, -0x75bd8fc ;  /* 0xf8a42704ff077424 */ /* 0x000fc400078e00ff */
[----:B------:R-:W-:-:S04]  /*0050*/  IMAD.MOV.U32 R8, RZ, RZ, -0x23270784 ;  /* 0xdcd8f87cff087424 */ /* 0x000fc800078e00ff */
[----:B------:R-:W3:Y:S01]  /*0060*/  LDC.64 R2, c[0x0][0x388] ;  /* 0x0000e200ff027b82 */ /* 0x000ee20000000a00 */
[----:B-1----:R-:W-:-:S05]  /*0070*/  LOP3.LUT R0, R0, 0xaad26b49, RZ, 0x3c, !PT ;  /* 0xaad26b4900007812 */ /* 0x002fca00078e3cff */
[----:B------:R-:W-:Y:S01]  /*0080*/  IMAD R0, R0, 0x4182bed5, RZ ;  /* 0x4182bed500007824 */ /* 0x000fe200078e02ff */
[C---:B0-----:R-:W-:Y:S01]  /*0090*/  ISETP.NE.AND P0, PT, R13.reuse, RZ, PT ;  /* 0x000000ff0d00720c */ /* 0x041fe20003f05270 */
[----:B---3--:R-:W-:-:S03]  /*00a0*/  IMAD.WIDE.U32 R2, R13, 0x30, R2 ;  /* 0x000000300d027825 */ /* 0x008fc600078e0002 */
[C---:B------:R-:W-:Y:S01]  /*00b0*/  LOP3.LUT R6, R0.reuse, 0x159a55e5, RZ, 0x3c, !PT ;  /* 0x159a55e500067812 */ /* 0x040fe200078e3cff */
[C---:B------:R-:W-:Y:S02]  /*00c0*/  VIADD R4, R0.reuse, 0xd9f6dc18 ;  /* 0xd9f6dc1800047836 */ /* 0x040fe40000000000 */
[C---:B------:R-:W-:Y:S02]  /*00d0*/  VIADD R5, R0.reuse, 0x75bcd15 ;  /* 0x075bcd1500057836 */ /* 0x040fe40000000000 */
[----:B--2---:R0:W-:Y:S01]  /*00e0*/  STG.E.64 desc[UR6][R2.64+0x8], R6 ;  /* 0x0000080602007986 */ /* 0x0041e2000c101b06 */
[----:B------:R-:W-:-:S03]  /*00f0*/  VIADD R9, R0, 0x583f19 ;  /* 0x00583f1900097836 */ /* 0x000fc60000000000 */
[----:B------:R0:W-:Y:S04]  /*0100*/  STG.E.64 desc[UR6][R2.64], R4 ;  /* 0x0000000402007986 */ /* 0x0001e8000c101b06 */
[----:B------:R0:W-:Y:S01]  /*0110*/  STG.E.64 desc[UR6][R2.64+0x10], R8 ;  /* 0x0000100802007986 */ /* 0x0001e2000c101b06 */
[----:B------:R-:W-:Y:S05]  /*0120*/  @!P0 BRA `(.L_x_46) ;  /* 0x0000000c00488947 */ /* 0x000fea0003800000 */
[----:B------:R-:W-:Y:S02]  /*0130*/  IMAD.MOV.U32 R0, RZ, RZ, R13 ;  /* 0x000000ffff007224 */ /* 0x000fe400078e000d */
[----:B------:R-:W-:Y:S02]  /*0140*/  IMAD.MOV.U32 R15, RZ, RZ, RZ ;  /* 0x000000ffff0f7224 */ /* 0x000fe400078e00ff */
[----:B------:R-:W-:-:S07]  /*0150*/  IMAD.MOV.U32 R12, RZ, RZ, RZ ;  /* 0x000000ffff0c7224 */ /* 0x000fce00078e00ff */
.L_x_51:
[----:B0-----:R-:W-:-:S04]  /*0160*/  LOP3.LUT R2, R0, 0x3, RZ, 0xc0, !PT ;  /* 0x0000000300027812 */ /* 0x001fc800078ec0ff */
[----:B------:R-:W-:-:S04]  /*0170*/  ISETP.NE.U32.AND P0, PT, R2, RZ, PT ;  /* 0x000000ff0200720c */ /* 0x000fc80003f05070 */
[----:B------:R-:W-:-:S13]  /*0180*/  ISETP.NE.AND.EX P0, PT, RZ, RZ, PT, P0 ;  /* 0x000000ffff00720c */ /* 0x000fda0003f05300 */
[----:B------:R-:W-:Y:S05]  /*0190*/  @!P0 BRA `(.L_x_47) ;  /* 0x0000000c00148947 */ /* 0x000fea0003800000 */
[----:B------:R-:W0:Y:S01]  /*01a0*/  LDC.64 R6, c[0x4][RZ] ;  /* 0x01000000ff067b82 */ /* 0x000e220000000a00 */
[----:B------:R-:W-:Y:S01]  /*01b0*/  UMOV UR4, URZ ;  /* 0x000000ff00047c82 */ /* 0x000fe20008000000 */
[----:B0-----:R-:W-:-:S07]  /*01c0*/  IMAD.WIDE.U32 R6, R12, 0xc80, R6 ;  /* 0x00000c800c067825 */ /* 0x001fce00078e0006 */
.L_x_50:
[----:B0-----:R-:W-:Y:S01]  /*01d0*/  IMAD.MOV.U32 R14, RZ, RZ, RZ ;  /* 0x000000ffff0e7224 */ /* 0x001fe200078e00ff */
[----:B------:R-:W-:Y:S01]  /*01e0*/  CS2R R2, SRZ ;  /* 0x0000000000027805 */ /* 0x000fe2000001ff00 */
[----:B------:R-:W-:Y:S01]  /*01f0*/  IMAD.MOV.U32 R16, RZ, RZ, RZ ;  /* 0x000000ffff107224 */ /* 0x000fe200078e00ff */
[----:B------:R-:W-:-:S07]  /*0200*/  CS2R R4, SRZ ;  /* 0x0000000000047805 */ /* 0x000fce000001ff00 */
.L_x_49:
[----:B------:R-:W0:Y:S02]  /*0210*/  LDC.64 R8, c[0x0][0x388] ;  /* 0x0000e200ff087b82 */ /* 0x000e240000000a00 */
[----:B0-----:R-:W-:-:S04]  /*0220*/  IMAD.WIDE.U32 R10, R13, 0x30, R8 ;  /* 0x000000300d0a7825 */ /* 0x001fc800078e0008 */
[----:B------:R-:W-:-:S05]  /*0230*/  IMAD.WIDE.U32 R10, R16, 0x4, R10 ;  /* 0x00000004100a7825 */ /* 0x000fca00078e000a */
[----:B------:R0:W5:Y:S01]  /*0240*/  LDG.E R17, desc[UR6][R10.64+0x4] ;  /* 0x000004060a117981 */ /* 0x000162000c1e1900 */
[----:B------:R-:W-:-:S07]  /*0250*/  IMAD.MOV.U32 R18, RZ, RZ, RZ ;  /* 0x000000ffff127224 */ /* 0x000fce00078e00ff */
.L_x_48:
[----:B-----5:R-:W-:Y:S01]  /*0260*/  SHF.R.U32.HI R22, RZ, R18, R17 ;  /* 0x00000012ff167219 */ /* 0x020fe20000011611 */
[----:B0-----:R-:W-:-:S03]  /*0270*/  IMAD.SHL.U32 R11, R16, 0x20, RZ ;  /* 0x00000020100b7824 */ /* 0x001fc600078e00ff */
[----:B------:R-:W-:Y:S01]  /*0280*/  LOP3.LUT R19, R22, 0x1, RZ, 0xc0, !PT ;  /* 0x0000000116137812 */ /* 0x000fe200078ec0ff */
[----:B------:R-:W-:-:S03]  /*0290*/  IMAD.IADD R10, R11, 0x1, R18 ;  /* 0x000000010b0a7824 */ /* 0x000fc600078e0212 */
[----:B------:R-:W-:Y:S01]  /*02a0*/  ISETP.NE.U32.AND P0, PT, R19, 0x1, PT ;  /* 0x000000011300780c */ /* 0x000fe20003f05070 */
[----:B------:R-:W-:-:S03]  /*02b0*/  IMAD R11, R10, 0x5, RZ ;  /* 0x000000050a0b7824 */ /* 0x000fc600078e02ff */
[----:B------:R-:W-:Y:S01]  /*02c0*/  R2P PR, R22, 0x7e ;  /* 0x0000007e16007804 */ /* 0x000fe20000000000 */
[----:B------:R-:W-:-:S08]  /*02d0*/  IMAD.WIDE.U32 R10, R11, 0x4, R6 ;  /* 0x000000040b0a7825 */ /* 0x000fd000078e0006 */
[----:B------:R-:W2:Y:S04]  /*02e0*/  @!P0 LDG.E R19, desc[UR6][R10.64] ;  /* 0x000000060a138981 */ /* 0x000ea8000c1e1900 */
[----:B------:R-:W3:Y:S04]  /*02f0*/  @!P0 LDG.E R20, desc[UR6][R10.64+0x10] ;  /* 0x000010060a148981 */ /* 0x000ee8000c1e1900 */
[----:B------:R-:W4:Y:S04]  /*0300*/  @P1 LDG.E R21, desc[UR6][R10.64+0x14] ;  /* 0x000014060a151981 */ /* 0x000f28000c1e1900 */
[----:B------:R-:W4:Y:S04]  /*0310*/  @P2 LDG.E R23, desc[UR6][R10.64+0x28] ;  /* 0x000028060a172981 */ /* 0x000f28000c1e1900 */
[----:B------:R-:W4:Y:S04]  /*0320*/  @P1 LDG.E R24, desc[UR6][R10.64+0x24] ;  /* 0x000024060a181981 */ /* 0x000f28000c1e1900 */
[----:B------:R-:W4:Y:S04]  /*0330*/  @P2 LDG.E R26, desc[UR6][R10.64+0x38] ;  /* 0x000038060a1a2981 */ /* 0x000f28000c1e1900 */
[----:B------:R-:W4:Y:S04]  /*0340*/  @P3 LDG.E R25, desc[UR6][R10.64+0x3c] ;  /* 0x00003c060a193981 */ /* 0x000f28000c1e1900 */
[----:B------:R-:W4:Y:S01]  /*0350*/  @P4 LDG.E R27, desc[UR6][R10.64+0x50] ;  /* 0x000050060a1b4981 */ /* 0x000f22000c1e1900 */
[----:B--2---:R-:W-:-:S03]  /*0360*/  @!P0 LOP3.LUT R14, R14, R19, RZ, 0x3c, !PT ;  /* 0x000000130e0e8212 */ /* 0x004fc600078e3cff */
[----:B------:R-:W2:Y:S01]  /*0370*/  @!P0 LDG.E R19, desc[UR6][R10.64+0x4] ;  /* 0x000004060a138981 */ /* 0x000ea2000c1e1900 */
[----:B---3--:R-:W-:-:S03]  /*0380*/  @!P0 LOP3.LUT R3, R3, R20, RZ, 0x3c, !PT ;  /* 0x0000001403038212 */ /* 0x008fc600078e3cff */
[----:B------:R-:W3:Y:S01]  /*0390*/  @!P0 LDG.E R20, desc[UR6][R10.64+0x8] ;  /* 0x000008060a148981 */ /* 0x000ee2000c1e1900 */
[----:B----4-:R-:W-:-:S03]  /*03a0*/  @P1 LOP3.LUT R14, R14, R21, RZ, 0x3c, !PT ;  /* 0x000000150e0e1212 */ /* 0x010fc600078e3cff */
[----:B------:R-:W4:Y:S01]  /*03b0*/  @!P0 LDG.E R21, desc[UR6][R10.64+0xc] ;  /* 0x00000c060a158981 */ /* 0x000f22000c1e1900 */
[----:B------:R-:W-:-:S03]  /*03c0*/  @P2 LOP3.LUT R14, R14, R23, RZ, 0x3c, !PT ;  /* 0x000000170e0e2212 */ /* 0x000fc600078e3cff */
[----:B------:R-:W4:Y:S01]  /*03d0*/  @P1 LDG.E R23, desc[UR6][R10.64+0x18] ;  /* 0x000018060a171981 */ /* 0x000f22000c1e1900 */
[----:B------:R-:W-:-:S03]  /*03e0*/  @P1 LOP3.LUT R3, R3, R24, RZ, 0x3c, !PT ;  /* 0x0000001803031212 */ /* 0x000fc600078e3cff */
[----:B------:R-:W4:Y:S01]  /*03f0*/  @P2 LDG.E R24, desc[UR6][R10.64+0x30] ;  /* 0x000030060a182981 */ /* 0x000f22000c1e1900 */
[----:B--2---:R-:W-:-:S03]  /*0400*/  @!P0 LOP3.LUT R4, R4, R19, RZ, 0x3c, !PT ;  /* 0x0000001304048212 */ /* 0x004fc600078e3cff */
[----:B------:R-:W2:Y:S01]  /*0410*/  @P1 LDG.E R19, desc[UR6][R10.64+0x20] ;  /* 0x000020060a131981 */ /* 0x000ea2000c1e1900 */
[----:B---3--:R-:W-:-:S03]  /*0420*/  @!P0 LOP3.LUT R5, R5, R20, RZ, 0x3c, !PT ;  /* 0x0000001405058212 */ /* 0x008fc600078e3cff */
[----:B------:R-:W3:Y:S01]  /*0430*/  @P1 LDG.E R20, desc[UR6][R10.64+0x1c] ;  /* 0x00001c060a141981 */ /* 0x000ee2000c1e1900 */
[----:B----4-:R-:W-:-:S03]  /*0440*/  @!P0 LOP3.LUT R2, R2, R21, RZ, 0x3c, !PT ;  /* 0x0000001502028212 */ /* 0x010fc600078e3cff */
[----:B------:R-:W4:Y:S01]  /*0450*/  @P2 LDG.E R21, desc[UR6][R10.64+0x2c] ;  /* 0x00002c060a152981 */ /* 0x000f22000c1e1900 */
[----:B------:R-:W-:-:S03]  /*0460*/  @P1 LOP3.LUT R4, R4, R23, RZ, 0x3c, !PT ;  /* 0x0000001704041212 */ /* 0x000fc600078e3cff */
[----:B------:R-:W4:Y:S01]  /*0470*/  @P2 LDG.E R23, desc[UR6][R10.64+0x34] ;  /* 0x000034060a172981 */ /* 0x000f22000c1e1900 */
[----:B------:R-:W-:-:S03]  /*0480*/  @P2 LOP3.LUT R3, R3, R26, RZ, 0x3c, !PT ;  /* 0x0000001a03032212 */ /* 0x000fc600078e3cff */
[----:B------:R-:W4:Y:S01]  /*0490*/  @P3 LDG.E R26, desc[UR6][R10.64+0x4c] ;  /* 0x00004c060a1a3981 */ /* 0x000f22000c1e1900 */
[----:B------:R-:W-:-:S03]  /*04a0*/  @P3 LOP3.LUT R14, R14, R25, RZ, 0x3c, !PT ;  /* 0x000000190e0e3212 */ /* 0x000fc600078e3cff */
[----:B------:R-:W4:Y:S01]  /*04b0*/  @P5 LDG.E R25, desc[UR6][R10.64+0x64] ;  /* 0x000064060a195981 */ /* 0x000f22000c1e1900 */
[----:B--2---:R-:W-:-:S03]  /*04c0*/  @P1 LOP3.LUT R2, R2, R19, RZ, 0x3c, !PT ;  /* 0x0000001302021212 */ /* 0x004fc600078e3cff */
[----:B------:R-:W2:Y:S01]  /*04d0*/  @P3 LDG.E R19, desc[UR6][R10.64+0x40] ;  /* 0x000040060a133981 */ /* 0x000ea2000c1e1900 */
[----:B---3--:R-:W-:-:S03]  /*04e0*/  @P1 LOP3.LUT R5, R5, R20, RZ, 0x3c, !PT ;  /* 0x0000001405051212 */ /* 0x008fc600078e3cff */
[----:B------:R-:W3:Y:S01]  /*04f0*/  @P3 LDG.E R20, desc[UR6][R10.64+0x44] ;  /* 0x000044060a143981 */ /* 0x000ee2000c1e1900 */
[----:B------:R-:W-:-:S03]  /*0500*/  @P2 LOP3.LUT R5, R5, R24, RZ, 0x3c, !PT ;  /* 0x0000001805052212 */ /* 0x000fc600078e3cff */
[----:B------:R-:W3:Y:S01]  /*0510*/  @P4 LDG.E R24, desc[UR6][R10.64+0x58] ;  /* 0x000058060a184981 */ /* 0x000ee2000c1e1900 */
[----:B----4-:R-:W-:Y:S02]  /*0520*/  @P2 LOP3.LUT R4, R4, R21, RZ, 0x3c, !PT ;  /* 0x0000001504042212 */ /* 0x010fe400078e3cff */
[----:B------:R-:W-:Y:S01]  /*0530*/  @P2 LOP3.LUT R2, R2, R23, RZ, 0x3c, !PT ;  /* 0x0000001702022212 */ /* 0x000fe200078e3cff */
[----:B------:R-:W4:Y:S04]  /*0540*/  @P3 LDG.E R21, desc[UR6][R10.64+0x48] ;  /* 0x000048060a153981 */ /* 0x000f28000c1e1900 */
[----:B------:R-:W4:Y:S01]  /*0550*/  @P4 LDG.E R23, desc[UR6][R10.64+0x54] ;  /* 0x000054060a174981 */ /* 0x000f22000c1e1900 */
[----:B------:R-:W-:Y:S02]  /*0560*/  @P4 LOP3.LUT R14, R14, R27, RZ, 0x3c, !PT ;  /* 0x0000001b0e0e4212 */ /* 0x000fe400078e3cff */
[----:B------:R-:W-:-:S02]  /*0570*/  @P3 LOP3.LUT R3, R3, R26, RZ, 0x3c, !PT ;  /* 0x0000001a03033212 */ /* 0x000fc400078e3cff */
        /* <DEDUP_REMOVED lines=9> */
[----:B----4-:R-:W-:-:S03]  /*0610*/  @P3 LOP3.LUT R2, R2, R21, RZ, 0x3c, !PT ;  /* 0x0000001502023212 */ /* 0x010fc600078e3cff */
[----:B------:R-:W4:Y:S01]  /*0620*/  @P5 LDG.E R21, desc[UR6][R10.64+0x68] ;  /* 0x000068060a155981 */ /* 0x000f22000c1e1900 */
[----:B------:R-:W-:-:S03]  /*0630*/  @P4 LOP3.LUT R4, R4, R23, RZ, 0x3c, !PT ;  /* 0x0000001704044212 */ /* 0x000fc600078e3cff */
[----:B------:R-:W4:Y:S01]  /*0640*/  @P5 LDG.E R23, desc[UR6][R10.64+0x70] ;  /* 0x000070060a175981 */ /* 0x000f22000c1e1900 */
[----:B------:R-:W-:Y:S02]  /*0650*/  LOP3.LUT P0, RZ, R22, 0x80, RZ, 0xc0, !PT ;  /* 0x0000008016ff7812 */ /* 0x000fe4000780c0ff */
[----:B------:R-:W-:Y:S02]  /*0660*/  @P4 LOP3.LUT R3, R3, R26, RZ, 0x3c, !PT ;  /* 0x0000001a03034212 */ /* 0x000fe400078e3cff */
[----:B------:R-:W-:Y:S02]  /*0670*/  @P6 LOP3.LUT R14, R14, R25, RZ, 0x3c, !PT ;  /* 0x000000190e0e6212 */ /* 0x000fe400078e3cff */
[----:B------:R-:W4:Y:S07]  /*0680*/  @P6 LDG.E R25, desc[UR6][R10.64+0x7c] ;  /* 0x00007c060a196981 */ /* 0x000f2e000c1e1900 */
[----:B------:R-:W4:Y:S04]  /*0690*/  @P0 LDG.E R27, desc[UR6][R10.64+0x8c] ;  /* 0x00008c060a1b0981 */ /* 0x000f28000c1e1900 */
[----:B------:R-:W4:Y:S04]  /*06a0*/  @P0 LDG.E R26, desc[UR6][R10.64+0x94] ;  /* 0x000094060a1a0981 */ /* 0x000f28000c1e1900 */
        /* <DEDUP_REMOVED lines=11> */
[----:B------:R-:W-:Y:S02]  /*0760*/  @P6 LOP3.LUT R4, R4, R25, RZ, 0x3c, !PT ;  /* 0x0000001904046212 */ /* 0x000fe400078e3cff */
[----:B------:R-:W-:Y:S02]  /*0770*/  @P0 LOP3.LUT R14, R14, R27, RZ, 0x3c, !PT ;  /* 0x0000001b0e0e0212 */ /* 0x000fe400078e3cff */
[----:B--2---:R-:W-:Y:S02]  /*0780*/  @P6 LOP3.LUT R2, R2, R19, RZ, 0x3c, !PT ;  /* 0x0000001302026212 */ /* 0x004fe400078e3cff */
[----:B---3--:R-:W-:Y:S02]  /*0790*/  @P6 LOP3.LUT R5, R5, R20, RZ, 0x3c, !PT ;  /* 0x0000001405056212 */ /* 0x008fe400078e3cff */
[----:B------:R-:W-:Y:S02]  /*07a0*/  @P6 LOP3.LUT R3, R3, R24, RZ, 0x3c, !PT ;  /* 0x0000001803036212 */ /* 0x000fe400078e3cff */
[----:B------:R-:W-:-:S02]  /*07b0*/  @P0 LOP3.LUT R5, R5, R26, RZ, 0x3c, !PT ;  /* 0x0000001a05050212 */ /* 0x000fc400078e3cff */
[----:B----4-:R-:W-:Y:S02]  /*07c0*/  @P0 LOP3.LUT R4, R4, R21, RZ, 0x3c, !PT ;  /* 0x0000001504040212 */ /* 0x010fe400078e3cff */
[----:B------:R-:W-:Y:S02]  /*07d0*/  @P0 LOP3.LUT R3, R3, R28, RZ, 0x3c, !PT ;  /* 0x0000001c03030212 */ /* 0x000fe400078e3cff */
[----:B------:R-:W-:Y:S02]  /*07e0*/  @P0 LOP3.LUT R2, R2, R23, RZ, 0x3c, !PT ;  /* 0x0000001702020212 */ /* 0x000fe400078e3cff */
[----:B------:R-:W-:-:S13]  /*07f0*/  R2P PR, R22.B1, 0x7f ;  /* 0x0000007f16007804 */ /* 0x000fda0000001000 */
[----:B------:R-:W2:Y:S04]  /*0800*/  @P0 LDG.E R19, desc[UR6][R10.64+0xa0] ;  /* 0x0000a0060a130981 */ /* 0x000ea8000c1e1900 */
[----:B------:R-:W3:Y:S04]  /*0810*/  @P1 LDG.E R23, desc[UR6][R10.64+0xb4] ;  /* 0x0000b4060a171981 */ /* 0x000ee8000c1e1900 */
[----:B------:R-:W4:Y:S04]  /*0820*/  @P0 LDG.E R21, desc[UR6][R10.64+0xa4] ;  /* 0x0000a4060a150981 */ /* 0x000f28000c1e1900 */
[----:B------:R-:W4:Y:S04]  /*0830*/  @P2 LDG.E R25, desc[UR6][R10.64+0xc8] ;  /* 0x0000c8060a192981 */ /* 0x000f28000c1e1900 */
[----:B------:R-:W4:Y:S04]  /*0840*/  @P3 LDG.E R27, desc[UR6][R10.64+0xdc] ;  /* 0x0000dc060a1b3981 */ /* 0x000f28000c1e1900 */
[----:B------:R-:W4:Y:S04]  /*0850*/  @P0 LDG.E R20, desc[UR6][R10.64+0xa8] ;  /* 0x0000a8060a140981 */ /* 0x000f28000c1e1900 */
[----:B------:R-:W4:Y:S04]  /*0860*/  @P0 LDG.E R24, desc[UR6][R10.64+0xb0] ;  /* 0x0000b0060a180981 */ /* 0x000f28000c1e1900 */
[----:B------:R-:W4:Y:S04]  /*0870*/  @P4 LDG.E R29, desc[UR6][R10.64+0xf0] ;  /* 0x0000f0060a1d4981 */ /* 0x000f28000c1e1900 */
[----:B------:R-:W4:Y:S01]  /*0880*/  @P1 LDG.E R26, desc[UR6][R10.64+0xc4] ;  /* 0x0000c4060a1a1981 */ /* 0x000f22000c1e1900 */
[----:B--2---:R-:W-:-:S03]  /*0890*/  @P0 LOP3.LUT R14, R14, R19, RZ, 0x3c, !PT ;  /* 0x000000130e0e0212 */ /* 0x004fc600078e3cff */
[----:B------:R-:W2:Y:S01]  /*08a0*/  @P0 LDG.E R19, desc[UR6][R10.64+0xac] ;  /* 0x0000ac060a130981 */ /* 0x000ea2000c1e1900 */
[----:B---3--:R-:W-:-:S03]  /*08b0*/  @P1 LOP3.LUT R14, R14, R23, RZ, 0x3c, !PT ;  /* 0x000000170e0e1212 */ /* 0x008fc600078e3cff */
[----:B------:R-:W3:Y:S01]  /*08c0*/  @P1 LDG.E R23, desc[UR6][R10.64+0xc0] ;  /* 0x0000c0060a171981 */ /* 0x000ee2000c1e1900 */
[----:B----4-:R-:W-:-:S03]  /*08d0*/  @P0 LOP3.LUT R4, R4, R21, RZ, 0x3c, !PT ;  /* 0x0000001504040212 */ /* 0x010fc600078e3cff */
[----:B------:R-:W4:Y:S01]  /*08e0*/  @P1 LDG.E R21, desc[UR6][R10.64+0xb8] ;  /* 0x0000b8060a151981 */ /* 0x000f22000c1e1900 */
[----:B------:R-:W-:-:S03]  /*08f0*/  @P2 LOP3.LUT R14, R14, R25, RZ, 0x3c, !PT ;  /* 0x000000190e0e2212 */ /* 0x000fc600078e3cff */
[----:B------:R-:W4:Y:S01]  /*0900*/  @P5 LDG.E R25, desc[UR6][R10.64+0x104] ;  /* 0x000104060a195981 */ /* 0x000f22000c1e1900 */
[----:B------:R-:W-:-:S03]  /*0910*/  @P3 LOP3.LUT R14, R14, R27, RZ, 0x3c, !PT ;  /* 0x0000001b0e0e3212 */ /* 0x000fc600078e3cff */
[----:B------:R-:W4:Y:S01]  /*0920*/  @P6 LDG.E R27, desc[UR6][R10.64+0x118] ;  /* 0x000118060a1b6981 */ /* 0x000f22000c1e1900 */
[----:B------:R-:W-:-:S03]  /*0930*/  @P0 LOP3.LUT R5, R5, R20, RZ, 0x3c, !PT ;  /* 0x0000001405050212 */ /* 0x000fc600078e3cff */
[----:B------:R-:W4:Y:S01]  /*0940*/  @P1 LDG.E R20, desc[UR6][R10.64+0xbc] ;  /* 0x0000bc060a141981 */ /* 0x000f22000c1e1900 */
[----:B------:R-:W-:-:S03]  /*0950*/  @P0 LOP3.LUT R3, R3, R24, RZ, 0x3c, !PT ;  /* 0x0000001803030212 */ /* 0x000fc600078e3cff */
[----:B------:R-:W4:Y:S01]  /*0960*/  @P2 LDG.E R24, desc[UR6][R10.64+0xd8] ;  /* 0x0000d8060a182981 */ /* 0x000f22000c1e1900 */
[----:B------:R-:W-:Y:S02]  /*0970*/  @P4 LOP3.LUT R14, R14, R29, RZ, 0x3c, !PT ;  /* 0x0000001d0e0e4212 */ /* 0x000fe400078e3cff */
[----:B------:R-:W-:Y:S02]  /*0980*/  @P1 LOP3.LUT R3, R3, R26, RZ, 0x3c, !PT ;  /* 0x0000001a03031212 */ /* 0x000fe400078e3cff */
[----:B------:R-:W4:Y:S01]  /*0990*/  @P3 LDG.E R26, desc[UR6][R10.64+0xe4] ;  /* 0x0000e4060a1a3981 */ /* 0x000f22000c1e1900 */
[----:B--2---:R-:W-:Y:S02]  /*09a0*/  @P0 LOP3.LUT R2, R2, R19, RZ, 0x3c, !PT ;  /* 0x0000001302020212 */ /* 0x004fe400078e3cff */
[----:B------:R-:W-:Y:S01]  /*09b0*/  LOP3.LUT P0, RZ, R22, 0x8000, RZ, 0xc0, !PT ;  /* 0x0000800016ff7812 */ /* 0x000fe2000780c0ff */
[----:B------:R-:W2:Y:S01]  /*09c0*/  @P2 LDG.E R19, desc[UR6][R10.64+0xcc] ;  /* 0x0000cc060a132981 */ /* 0x000ea2000c1e1900 */
[----:B---3--:R-:W-:-:S03]  /*09d0*/  @P1 LOP3.LUT R2, R2, R23, RZ, 0x3c, !PT ;  /* 0x0000001702021212 */ /* 0x008fc600078e3cff */
[----:B------:R-:W3:Y:S01]  /*09e0*/  @P2 LDG.E R22, desc[UR6][R10.64+0xd0] ;  /* 0x0000d0060a162981 */ /* 0x000ee2000c1e1900 */
[----:B----4-:R-:W-:-:S03]  /*09f0*/  @P1 LOP3.LUT R4, R4, R21, RZ, 0x3c, !PT ;  /* 0x0000001504041212 */ /* 0x010fc600078e3cff */
[----:B------:R-:W4:Y:S01]  /*0a00*/  @P2 LDG.E R21, desc[UR6][R10.64+0xd4] ;  /* 0x0000d4060a152981 */ /* 0x000f22000c1e1900 */
[----:B------:R-:W-:-:S03]  /*0a10*/  @P5 LOP3.LUT R14, R14, R25, RZ, 0x3c, !PT ;  /* 0x000000190e0e5212 */ /* 0x000fc600078e3cff */
[----:B------:R-:W4:Y:S04]  /*0a20*/  @P3 LDG.E R23, desc[UR6][R10.64+0xe0] ;  /* 0x0000e0060a173981 */ /* 0x000f28000c1e1900 */
[----:B------:R-:W4:Y:S01]  /*0a30*/  @P3 LDG.E R25, desc[UR6][R10.64+0xe8] ;  /* 0x0000e8060a193981 */ /* 0x000f22000c1e1900 */
[----:B------:R-:W-:-:S03]  /*0a40*/  @P1 LOP3.LUT R5, R5, R20, RZ, 0x3c, !PT ;  /* 0x0000001405051212 */ /* 0x000fc600078e3cff */
[----:B------:R-:W4:Y:S01]  /*0a50*/  @P3 LDG.E R20, desc[UR6][R10.64+0xec] ;  /* 0x0000ec060a143981 */ /* 0x000f22000c1e1900 */
[----:B------:R-:W-:-:S03]  /*0a60*/  @P2 LOP3.LUT R3, R3, R24, RZ, 0x3c, !PT ;  /* 0x0000001803032212 */ /* 0x000fc600078e3cff */
        /* <DEDUP_REMOVED lines=8> */
[----:B------:R-:W-:Y:S02]  /*0af0*/  @P3 LOP3.LUT R5, R5, R26, RZ, 0x3c, !PT ;  /* 0x0000001a05053212 */ /* 0x000fe400078e3cff */
[----:B------:R-:W-:Y:S01]  /*0b00*/  @P3 LOP3.LUT R4, R4, R23, RZ, 0x3c, !PT ;  /* 0x0000001704043212 */ /* 0x000fe200078e3cff */
[----:B------:R-:W4:Y:S01]  /*0b10*/  @P5 LDG.E R26, desc[UR6][R10.64+0x10c] ;  /* 0x00010c060a1a5981 */ /* 0x000f22000c1e1900 */
[----:B------:R-:W-:-:S03]  /*0b20*/  @P3 LOP3.LUT R2, R2, R25, RZ, 0x3c, !PT ;  /* 0x0000001902023212 */ /* 0x000fc600078e3cff */
[----:B------:R-:W4:Y:S04]  /*0b30*/  @P5 LDG.E R23, desc[UR6][R10.64+0x108] ;  /* 0x000108060a175981 */ /* 0x000f28000c1e1900 */
        /* <DEDUP_REMOVED lines=19> */
[----:B------:R-:W-:-:S05]  /*0c70*/  VIADD R18, R18, 0x10 ;  /* 0x0000001012127836 */ /* 0x000fca0000000000 */
[----:B------:R-:W-:Y:S02]  /*0c80*/  ISETP.NE.AND P1, PT, R18, 0x20, PT ;  /* 0x000000201200780c */ /* 0x000fe40003f25270 */
[----:B------:R-:W-:-:S04]  /*0c90*/  @P5 LOP3.LUT R3, R3, R20, RZ, 0x3c, !PT ;  /* 0x0000001403035212 */ /* 0x000fc800078e3cff */
[----:B------:R-:W-:Y:S02]  /*0ca0*/  @P6 LOP3.LUT R3, R3, R24, RZ, 0x3c, !PT ;  /* 0x0000001803036212 */ /* 0x000fe400078e3cff */
[----:B------:R-:W-:Y:S02]  /*0cb0*/  @P0 LOP3.LUT R14, R14, R27, RZ, 0x3c, !PT ;  /* 0x0000001b0e0e0212 */ /* 0x000fe400078e3cff */
[----:B------:R-:W-:Y:S02]  /*0cc0*/  @P0 LOP3.LUT R3, R3, R28, RZ, 0x3c, !PT ;  /* 0x0000001c03030212 */ /* 0x000fe400078e3cff */
[----:B--2---:R-:W-:Y:S02]  /*0cd0*/  @P6 LOP3.LUT R4, R4, R19, RZ, 0x3c, !PT ;  /* 0x0000001304046212 */ /* 0x004fe400078e3cff */
[----:B---3--:R-:W-:Y:S02]  /*0ce0*/  @P6 LOP3.LUT R5, R5, R22, RZ, 0x3c, !PT ;  /* 0x0000001605056212 */ /* 0x008fe400078e3cff */
[----:B----4-:R-:W-:-:S02]  /*0cf0*/  @P6 LOP3.LUT R2, R2, R21, RZ, 0x3c, !PT ;  /* 0x0000001502026212 */ /* 0x010fc400078e3cff */
[----:B------:R-:W-:Y:S02]  /*0d00*/  @P0 LOP3.LUT R5, R5, R26, RZ, 0x3c, !PT ;  /* 0x0000001a05050212 */ /* 0x000fe400078e3cff */
[----:B------:R-:W-:Y:S02]  /*0d10*/  @P0 LOP3.LUT R4, R4, R23, RZ, 0x3c, !PT ;  /* 0x0000001704040212 */ /* 0x000fe400078e3cff */
[----:B------:R-:W-:Y:S01]  /*0d20*/  @P0 LOP3.LUT R2, R2, R25, RZ, 0x3c, !PT ;  /* 0x0000001902020212 */ /* 0x000fe200078e3cff */
[----:B------:R-:W-:Y:S06]  /*0d30*/  @P1 BRA `(.L_x_48) ;  /* 0xfffffff400481947 */ /* 0x000fec000383ffff */
[----:B------:R-:W-:-:S05]  /*0d40*/  VIADD R16, R16, 0x1 ;  /* 0x0000000110107836 */ /* 0x000fca0000000000 */
[----:B------:R-:W-:-:S13]  /*0d50*/  ISETP.NE.AND P0, PT, R16, 0x5, PT ;  /* 0x000000051000780c */ /* 0x000fda0003f05270 */
[----:B------:R-:W-:Y:S05]  /*0d60*/  @P0 BRA `(.L_x_49) ;  /* 0xfffffff400280947 */ /* 0x000fea000383ffff */
[----:B------:R-:W-:Y:S01]  /*0d70*/  UIADD3 UR4, UPT, UPT, UR4, 0x1, URZ ;  /* 0x0000000104047890 */ /* 0x000fe2000fffe0ff */
[----:B------:R-:W-:Y:S01]  /*0d80*/  LOP3.LUT R10, R0, 0x3, RZ, 0xc0, !PT ;  /* 0x00000003000a7812 */ /* 0x000fe200078ec0ff */
[----:B------:R-:W-:-:S04]  /*0d90*/  IMAD.WIDE.U32 R8, R13, 0x30, R8 ;  /* 0x000000300d087825 */ /* 0x000fc800078e0008 */
[----:B------:R-:W-:Y:S01]  /*0da0*/  ISETP.LE.U32.AND P0, PT, R10, UR4, PT ;  /* 0x000000040a007c0c */ /* 0x000fe2000bf03070 */
[----:B------:R0:W-:Y:S04]  /*0db0*/  STG.E.64 desc[UR6][R8.64+0x8], R4 ;  /* 0x0000080408007986 */ /* 0x0001e8000c101b06 */
[----:B------:R0:W-:Y:S04]  /*0dc0*/  STG.E.64 desc[UR6][R8.64+0x10], R2 ;  /* 0x0000100208007986 */ /* 0x0001e8000c101b06 */
[----:B------:R0:W-:Y:S04]  /*0dd0*/  STG.E desc[UR6][R8.64+0x4], R14 ;  /* 0x0000040e08007986 */ /* 0x0001e8000c101906 */
[----:B------:R-:W-:Y:S05]  /*0de0*/  @!P0 BRA `(.L_x_50) ;  /* 0xfffffff000f88947 */ /* 0x000fea000383ffff */
.L_x_47:
[----:B------:R-:W-:Y:S01]  /*0df0*/  ISETP.GT.U32.AND P0, PT, R0, 0x3, PT ;  /* 0x000000030000780c */ /* 0x000fe20003f04070 */
[----:B------:R-:W-:Y:S01]  /*0e00*/  VIADD R12, R12, 0x1 ;  /* 0x000000010c0c7836 */ /* 0x000fe20000000000 */
[--C-:B------:R-:W-:Y:S02]  /*0e10*/  SHF.R.U64 R0, R0, 0x2, R15.reuse ;  /* 0x0000000200007819 */ /* 0x100fe4000000120f */
[----:B------:R-:W-:Y:S02]  /*0e20*/  ISETP.GT.U32.AND.EX P0, PT, R15, RZ, PT, P0 ;  /* 0x000000ff0f00720c */ /* 0x000fe40003f04100 */
[----:B------:R-:W-:-:S11]  /*0e30*/  SHF.R.U32.HI R15, RZ, 0x2, R15 ;  /* 0x00000002ff0f7819 */ /* 0x000fd6000001160f */
[----:B------:R-:W-:Y:S05]  /*0e40*/  @P0 BRA `(.L_x_51) ;  /* 0xfffffff000c40947 */ /* 0x000fea000383ffff */
.L_x_46:
[----:B0-----:R-:W0:Y:S02]  /*0e50*/  LDC.64 R2, c[0x0][0x388] ;  /* 0x0000e200ff027b82 */ /* 0x001e240000000a00 */
[----:B0-----:R-:W-:-:S05]  /*0e60*/  IMAD.WIDE.U32 R2, R13, 0x30, R2 ;  /* 0x000000300d027825 */ /* 0x001fca00078e0002 */
[----:B------:R-:W-:Y:S04]  /*0e70*/  STG.E.64 desc[UR6][R2.64+0x18], RZ ;  /* 0x000018ff02007986 */ /* 0x000fe8000c101b06 */
[----:B------:R-:W-:Y:S04]  /*0e80*/  STG.E desc[UR6][R2.64+0x20], RZ ;  /* 0x000020ff02007986 */ /* 0x000fe8000c101906 */
[----:B------:R-:W-:Y:S01]  /*0e90*/  STG.E.64 desc[UR6][R2.64+0x28], RZ ;  /* 0x000028ff02007986 */ /* 0x000fe2000c101b06 */
[----:B------:R-:W-:Y:S05]  /*0ea0*/  EXIT ;  /* 0x000000000000794d */ /* 0x000fea0003800000 */
.L_x_52:
        /* <DEDUP_REMOVED lines=13> */
.L_x_59:


//--------------------- .nv.global.init           --------------------------
	.section	.nv.global.init,"aw",@progbits
	.align	16
.nv.global.init:
	.type		__cudart_sin_cos_coeffs,@object
	.size		__cudart_sin_cos_coeffs,(__cudart_i2opi_d - __cudart_sin_cos_coeffs)
__cudart_sin_cos_coeffs:
        /*0000*/ 	.byte	0x46, 0xd2, 0xb0, 0x2c, 0xf1, 0xe5, 0x5a, 0xbe, 0x92, 0xe3, 0xac, 0x69, 0xe3, 0x1d, 0xc7, 0x3e
        /*0010*/ 	.byte	0xa1, 0x62, 0xdb, 0x19, 0xa0, 0x01, 0x2a, 0xbf, 0x18, 0x08, 0x11, 0x11, 0x11, 0x11, 0x81, 0x3f
        /*0020*/ 	.byte	0x54, 0x55, 0x55, 0x55, 0x55, 0x55, 0xc5, 0xbf, 0x00, 0x00, 0x00, 0x00, 0x00, 0x00, 0x00, 0x00
        /*0030*/ 	.byte	0x00, 0x00, 0x00, 0x00, 0x00, 0x00, 0x00, 0x00, 0x64, 0x81, 0xfd, 0x20, 0x83, 0xff, 0xa8, 0xbd
        /*0040*/ 	.byte	0x28, 0x85, 0xef, 0xc1, 0xa7, 0xee, 0x21, 0x3e, 0xd9, 0xe6, 0x06, 0x8e, 0x4f, 0x7e, 0x92, 0xbe
        /*0050*/ 	.byte	0xe9, 0xbc, 0xdd, 0x19, 0xa0, 0x01, 0xfa, 0x3e, 0x47, 0x5d, 0xc1, 0x16, 0x6c, 0xc1, 0x56, 0xbf
        /*0060*/ 	.byte	0x51, 0x55, 0x55, 0x55, 0x55, 0x55, 0xa5, 0x3f, 0x00, 0x00, 0x00, 0x00, 0x00, 0x00, 0xe0, 0xbf
        /*0070*/ 	.byte	0x00, 0x00, 0x00, 0x00, 0x00, 0x00, 0xf0, 0x3f, 0x00, 0x00, 0x00, 0x00, 0x00, 0x00, 0x00, 0x00
	.type		__cudart_i2opi_d,@object
	.size		__cudart_i2opi_d,(mrg32k3aM1SubSeq - __cudart_i2opi_d)
__cudart_i2opi_d:
        /* <DEDUP_REMOVED lines=9> */
	.type		mrg32k3aM1SubSeq,@object
	.size		mrg32k3aM1SubSeq,(mrg32k3aM2SubSeq - mrg32k3aM1SubSeq)
mrg32k3aM1SubSeq:
        /* <DEDUP_REMOVED lines=126> */
	.type		mrg32k3aM2SubSeq,@object
	.size		mrg32k3aM2SubSeq,(mrg32k3aM1 - mrg32k3aM2SubSeq)
mrg32k3aM2SubSeq:
        /* <DEDUP_REMOVED lines=126> */
	.type		mrg32k3aM1,@object
	.size		mrg32k3aM1,(mrg32k3aM1Seq - mrg32k3aM1)
mrg32k3aM1:
        /* <DEDUP_REMOVED lines=144> */
	.type		mrg32k3aM1Seq,@object
	.size		mrg32k3aM1Seq,(mrg32k3aM2 - mrg32k3aM1Seq)
mrg32k3aM1Seq:
        /* <DEDUP_REMOVED lines=144> */
	.type		mrg32k3aM2,@object
	.size		mrg32k3aM2,(mrg32k3aM2Seq - mrg32k3aM2)
mrg32k3aM2:
        /* <DEDUP_REMOVED lines=144> */
	.type		mrg32k3aM2Seq,@object
	.size		mrg32k3aM2Seq,(precalc_xorwow_matrix - mrg32k3aM2Seq)
mrg32k3aM2Seq:
        /* <DEDUP_REMOVED lines=144> */
	.type		precalc_xorwow_matrix,@object
	.size		precalc_xorwow_matrix,(precalc_xorwow_offset_matrix - precalc_xorwow_matrix)
precalc_xorwow_matrix:
        /* <DEDUP_REMOVED lines=6400> */
	.type		precalc_xorwow_offset_matrix,@object
	.size		precalc_xorwow_offset_matrix,(.L_1 - precalc_xorwow_offset_matrix)
precalc_xorwow_offset_matrix:
        /* <DEDUP_REMOVED lines=6400> */
.L_1:


//--------------------- .nv.shared.reserved.0     --------------------------
	.section	.nv.shared.reserved.0,"aw",@nobits
	.weak		__nv_reservedSMEM_offset_0_alias
	.size		__nv_reservedSMEM_offset_0_alias, 0, 64
	.other		__nv_reservedSMEM_offset_0_alias,@"STO_CUDA_RESERVED_SHARED STV_DEFAULT"
__nv_reservedSMEM_offset_0_alias:
	.zero		0
	.zero		64


//--------------------- .nv.constant0._Z23monte_carlo_integrationP17curandStateXORWOWPd --------------------------
	.section	.nv.constant0._Z23monte_carlo_integrationP17curandStateXORWOWPd,"a",@progbits
	.sectionflags	@""
	.align	4
.nv.constant0._Z23monte_carlo_integrationP17curandStateXORWOWPd:
	.zero		912


//--------------------- .nv.constant0._Z4initjP17curandStateXORWOW --------------------------
	.section	.nv.constant0._Z4initjP17curandStateXORWOW,"a",@progbits
	.sectionflags	@""
	.align	4
.nv.constant0._Z4initjP17curandStateXORWOW:
	.zero		912


//--------------------- SYMBOLS --------------------------

	.type		.nv.reservedSmem.offset0,@object
	.size		.nv.reservedSmem.offset0,0x4
